//
// Generated by NVIDIA NVVM Compiler
//
// Compiler Build ID: CL-36424714
// Cuda compilation tools, release 13.0, V13.0.88
// Based on NVVM 20.0.0
//

.version 9.0
.target sm_100
.address_size 64

	// .globl	_ZN10geospatial7kernels14viewshedKernelEPKfPfiiffffff

.visible .entry _ZN10geospatial7kernels14viewshedKernelEPKfPfiiffffff(
	.param .u64 .ptr .align 1 _ZN10geospatial7kernels14viewshedKernelEPKfPfiiffffff_param_0,
	.param .u64 .ptr .align 1 _ZN10geospatial7kernels14viewshedKernelEPKfPfiiffffff_param_1,
	.param .u32 _ZN10geospatial7kernels14viewshedKernelEPKfPfiiffffff_param_2,
	.param .u32 _ZN10geospatial7kernels14viewshedKernelEPKfPfiiffffff_param_3,
	.param .f32 _ZN10geospatial7kernels14viewshedKernelEPKfPfiiffffff_param_4,
	.param .f32 _ZN10geospatial7kernels14viewshedKernelEPKfPfiiffffff_param_5,
	.param .f32 _ZN10geospatial7kernels14viewshedKernelEPKfPfiiffffff_param_6,
	.param .f32 _ZN10geospatial7kernels14viewshedKernelEPKfPfiiffffff_param_7,
	.param .f32 _ZN10geospatial7kernels14viewshedKernelEPKfPfiiffffff_param_8,
	.param .f32 _ZN10geospatial7kernels14viewshedKernelEPKfPfiiffffff_param_9
)
{
	.reg .pred 	%p<59>;
	.reg .b32 	%r<53>;
	.reg .b32 	%f<212>;
	.reg .b64 	%rd<31>;

	ld.param.u64 	%rd3, [_ZN10geospatial7kernels14viewshedKernelEPKfPfiiffffff_param_0];
	ld.param.u64 	%rd4, [_ZN10geospatial7kernels14viewshedKernelEPKfPfiiffffff_param_1];
	ld.param.u32 	%r18, [_ZN10geospatial7kernels14viewshedKernelEPKfPfiiffffff_param_2];
	ld.param.u32 	%r20, [_ZN10geospatial7kernels14viewshedKernelEPKfPfiiffffff_param_3];
	ld.param.f32 	%f46, [_ZN10geospatial7kernels14viewshedKernelEPKfPfiiffffff_param_4];
	ld.param.f32 	%f47, [_ZN10geospatial7kernels14viewshedKernelEPKfPfiiffffff_param_5];
	ld.param.f32 	%f48, [_ZN10geospatial7kernels14viewshedKernelEPKfPfiiffffff_param_6];
	ld.param.f32 	%f49, [_ZN10geospatial7kernels14viewshedKernelEPKfPfiiffffff_param_7];
	ld.param.f32 	%f50, [_ZN10geospatial7kernels14viewshedKernelEPKfPfiiffffff_param_8];
	ld.param.f32 	%f51, [_ZN10geospatial7kernels14viewshedKernelEPKfPfiiffffff_param_9];
	cvta.to.global.u64 	%rd1, %rd4;
	cvta.to.global.u64 	%rd2, %rd3;
	mov.u32 	%r21, %ctaid.x;
	mov.u32 	%r22, %ntid.x;
	mov.u32 	%r23, %tid.x;
	mad.lo.s32 	%r1, %r21, %r22, %r23;
	mov.u32 	%r24, %ctaid.y;
	mov.u32 	%r25, %ntid.y;
	mov.u32 	%r26, %tid.y;
	mad.lo.s32 	%r27, %r24, %r25, %r26;
	setp.ge.s32 	%p1, %r1, %r18;
	setp.ge.s32 	%p2, %r27, %r20;
	or.pred  	%p3, %p1, %p2;
	@%p3 bra 	$L__BB0_25;
	mad.lo.s32 	%r3, %r18, %r27, %r1;
	mul.wide.s32 	%rd5, %r3, 4;
	add.s64 	%rd6, %rd2, %rd5;
	ld.global.nc.f32 	%f1, [%rd6];
	setp.neu.f32 	%p4, %f1, 0fC61C3C00;
	@%p4 bra 	$L__BB0_3;
	add.s64 	%rd30, %rd1, %rd5;
	mov.b32 	%r51, 0;
	st.global.u32 	[%rd30], %r51;
	bra.uni 	$L__BB0_25;
$L__BB0_3:
	cvt.rn.f32.s32 	%f52, %r1;
	cvt.rn.f32.u32 	%f53, %r27;
	sub.f32 	%f2, %f52, %f46;
	sub.f32 	%f3, %f53, %f47;
	mul.f32 	%f54, %f3, %f3;
	fma.rn.f32 	%f55, %f2, %f2, %f54;
	sqrt.rn.f32 	%f56, %f55;
	mul.f32 	%f57, %f50, %f56;
	setp.leu.f32 	%p5, %f49, 0f00000000;
	setp.leu.f32 	%p6, %f57, %f49;
	or.pred  	%p7, %p5, %p6;
	@%p7 bra 	$L__BB0_5;
	add.s64 	%rd28, %rd1, %rd5;
	mov.b32 	%r50, 0;
	st.global.u32 	[%rd28], %r50;
	bra.uni 	$L__BB0_25;
$L__BB0_5:
	mul.f32 	%f5, %f50, 0f3F000000;
	setp.geu.f32 	%p8, %f57, %f5;
	@%p8 bra 	$L__BB0_7;
	add.s64 	%rd26, %rd1, %rd5;
	mov.b32 	%r49, 1065353216;
	st.global.u32 	[%rd26], %r49;
	bra.uni 	$L__BB0_25;
$L__BB0_7:
	cvt.rzi.s32.f32 	%r28, %f47;
	cvt.rzi.s32.f32 	%r29, %f46;
	mad.lo.s32 	%r30, %r28, %r18, %r29;
	mul.wide.s32 	%rd7, %r30, 4;
	add.s64 	%rd8, %rd2, %rd7;
	ld.global.nc.f32 	%f59, [%rd8];
	add.f32 	%f6, %f48, %f59;
	div.rn.f32 	%f60, %f57, %f5;
	cvt.rpi.f32.f32 	%f61, %f60;
	cvt.rzi.s32.f32 	%r4, %f61;
	setp.lt.s32 	%p9, %r4, 2;
	mov.f32 	%f211, 0fFF800000;
	@%p9 bra 	$L__BB0_22;
	cvt.rn.f32.u32 	%f7, %r4;
	add.s32 	%r5, %r18, -1;
	add.s32 	%r6, %r20, -1;
	add.s32 	%r7, %r4, -1;
	setp.eq.s32 	%p10, %r4, 2;
	mov.f32 	%f211, 0fFF800000;
	mov.f32 	%f209, 0f3F800000;
	@%p10 bra 	$L__BB0_18;
	mov.f32 	%f211, 0fFF800000;
	mov.b32 	%r52, 0;
	mul.wide.s32 	%rd15, %r18, 4;
$L__BB0_10:
	add.s32 	%r9, %r52, 1;
	cvt.rn.f32.u32 	%f66, %r9;
	div.rn.f32 	%f9, %f66, %f7;
	fma.rn.f32 	%f10, %f2, %f9, %f46;
	fma.rn.f32 	%f11, %f3, %f9, %f47;
	cvt.rmi.s32.f32 	%r32, %f10;
	cvt.rmi.s32.f32 	%r33, %f11;
	or.b32  	%r34, %r32, %r33;
	setp.ge.s32 	%p11, %r32, %r5;
	setp.lt.s32 	%p12, %r34, 0;
	setp.ge.s32 	%p13, %r33, %r6;
	or.pred  	%p14, %p11, %p13;
	or.pred  	%p15, %p14, %p12;
	@%p15 bra 	$L__BB0_13;
	cvt.rn.f32.u32 	%f67, %r32;
	sub.f32 	%f12, %f10, %f67;
	cvt.rn.f32.u32 	%f68, %r33;
	sub.f32 	%f13, %f11, %f68;
	mad.lo.s32 	%r35, %r33, %r18, %r32;
	mul.wide.s32 	%rd9, %r35, 4;
	add.s64 	%rd10, %rd2, %rd9;
	ld.global.nc.f32 	%f14, [%rd10];
	ld.global.nc.f32 	%f69, [%rd10+4];
	add.s64 	%rd12, %rd10, %rd15;
	ld.global.nc.f32 	%f70, [%rd12];
	ld.global.nc.f32 	%f71, [%rd12+4];
	setp.eq.f32 	%p16, %f14, 0fC61C3C00;
	setp.eq.f32 	%p17, %f69, 0fC61C3C00;
	or.pred  	%p18, %p16, %p17;
	setp.eq.f32 	%p19, %f70, 0fC61C3C00;
	or.pred  	%p20, %p18, %p19;
	setp.eq.f32 	%p21, %f71, 0fC61C3C00;
	or.pred  	%p22, %p20, %p21;
	@%p22 bra 	$L__BB0_13;
	mul.f32 	%f72, %f57, %f9;
	mov.f32 	%f73, 0f3F800000;
	sub.f32 	%f74, %f73, %f12;
	mul.f32 	%f75, %f12, %f69;
	fma.rn.f32 	%f76, %f74, %f14, %f75;
	mul.f32 	%f77, %f12, %f71;
	fma.rn.f32 	%f78, %f74, %f70, %f77;
	sub.f32 	%f79, %f73, %f13;
	mul.f32 	%f80, %f13, %f78;
	fma.rn.f32 	%f81, %f79, %f76, %f80;
	mul.f32 	%f82, %f51, %f72;
	mul.f32 	%f83, %f72, %f82;
	sub.f32 	%f84, %f81, %f83;
	sub.f32 	%f85, %f84, %f6;
	div.rn.f32 	%f86, %f85, %f72;
	abs.f32 	%f87, %f86;
	setp.gt.f32 	%p23, %f87, 0f3F800000;
	rcp.approx.ftz.f32 	%f88, %f87;
	selp.f32 	%f89, %f88, %f87, %p23;
	mul.f32 	%f90, %f89, %f89;
	fma.rn.f32 	%f91, %f90, 0f3B2090AA, 0fBC6BE14F;
	fma.rn.f32 	%f92, %f91, %f90, 0f3D23397E;
	fma.rn.f32 	%f93, %f92, %f90, 0fBD948A7A;
	fma.rn.f32 	%f94, %f93, %f90, 0f3DD76B21;
	fma.rn.f32 	%f95, %f94, %f90, 0fBE111E88;
	fma.rn.f32 	%f96, %f95, %f90, 0f3E4CAF60;
	fma.rn.f32 	%f97, %f96, %f90, 0fBEAAAA27;
	mul.f32 	%f98, %f90, %f97;
	fma.rn.f32 	%f99, %f98, %f89, %f89;
	neg.f32 	%f100, %f99;
	fma.rn.f32 	%f101, 0f3F6EE581, 0f3FD774EB, %f100;
	selp.f32 	%f102, %f101, %f99, %p23;
	setp.num.f32 	%p24, %f87, %f87;
	copysign.f32 	%f103, %f86, %f102;
	selp.f32 	%f104, %f103, %f102, %p24;
	max.f32 	%f211, %f211, %f104;
$L__BB0_13:
	add.s32 	%r12, %r9, 1;
	cvt.rn.f32.u32 	%f105, %r12;
	div.rn.f32 	%f20, %f105, %f7;
	fma.rn.f32 	%f21, %f2, %f20, %f46;
	fma.rn.f32 	%f22, %f3, %f20, %f47;
	cvt.rmi.s32.f32 	%r36, %f21;
	cvt.rmi.s32.f32 	%r37, %f22;
	or.b32  	%r38, %r36, %r37;
	setp.ge.s32 	%p25, %r36, %r5;
	setp.lt.s32 	%p26, %r38, 0;
	setp.ge.s32 	%p27, %r37, %r6;
	or.pred  	%p28, %p25, %p27;
	or.pred  	%p29, %p28, %p26;
	@%p29 bra 	$L__BB0_16;
	cvt.rn.f32.u32 	%f106, %r36;
	sub.f32 	%f23, %f21, %f106;
	cvt.rn.f32.u32 	%f107, %r37;
	sub.f32 	%f24, %f22, %f107;
	mad.lo.s32 	%r39, %r37, %r18, %r36;
	mul.wide.s32 	%rd13, %r39, 4;
	add.s64 	%rd14, %rd2, %rd13;
	ld.global.nc.f32 	%f25, [%rd14];
	ld.global.nc.f32 	%f108, [%rd14+4];
	add.s64 	%rd16, %rd14, %rd15;
	ld.global.nc.f32 	%f109, [%rd16];
	ld.global.nc.f32 	%f110, [%rd16+4];
	setp.eq.f32 	%p30, %f25, 0fC61C3C00;
	setp.eq.f32 	%p31, %f108, 0fC61C3C00;
	or.pred  	%p32, %p30, %p31;
	setp.eq.f32 	%p33, %f109, 0fC61C3C00;
	or.pred  	%p34, %p32, %p33;
	setp.eq.f32 	%p35, %f110, 0fC61C3C00;
	or.pred  	%p36, %p34, %p35;
	@%p36 bra 	$L__BB0_16;
	mul.f32 	%f111, %f57, %f20;
	mov.f32 	%f112, 0f3F800000;
	sub.f32 	%f113, %f112, %f23;
	mul.f32 	%f114, %f23, %f108;
	fma.rn.f32 	%f115, %f113, %f25, %f114;
	mul.f32 	%f116, %f23, %f110;
	fma.rn.f32 	%f117, %f113, %f109, %f116;
	sub.f32 	%f118, %f112, %f24;
	mul.f32 	%f119, %f24, %f117;
	fma.rn.f32 	%f120, %f118, %f115, %f119;
	mul.f32 	%f121, %f51, %f111;
	mul.f32 	%f122, %f111, %f121;
	sub.f32 	%f123, %f120, %f122;
	sub.f32 	%f124, %f123, %f6;
	div.rn.f32 	%f125, %f124, %f111;
	abs.f32 	%f126, %f125;
	setp.gt.f32 	%p37, %f126, 0f3F800000;
	rcp.approx.ftz.f32 	%f127, %f126;
	selp.f32 	%f128, %f127, %f126, %p37;
	mul.f32 	%f129, %f128, %f128;
	fma.rn.f32 	%f130, %f129, 0f3B2090AA, 0fBC6BE14F;
	fma.rn.f32 	%f131, %f130, %f129, 0f3D23397E;
	fma.rn.f32 	%f132, %f131, %f129, 0fBD948A7A;
	fma.rn.f32 	%f133, %f132, %f129, 0f3DD76B21;
	fma.rn.f32 	%f134, %f133, %f129, 0fBE111E88;
	fma.rn.f32 	%f135, %f134, %f129, 0f3E4CAF60;
	fma.rn.f32 	%f136, %f135, %f129, 0fBEAAAA27;
	mul.f32 	%f137, %f129, %f136;
	fma.rn.f32 	%f138, %f137, %f128, %f128;
	neg.f32 	%f139, %f138;
	fma.rn.f32 	%f140, 0f3F6EE581, 0f3FD774EB, %f139;
	selp.f32 	%f141, %f140, %f138, %p37;
	setp.num.f32 	%p38, %f126, %f126;
	copysign.f32 	%f142, %f125, %f141;
	selp.f32 	%f143, %f142, %f141, %p38;
	max.f32 	%f211, %f211, %f143;
$L__BB0_16:
	add.s32 	%r52, %r52, 2;
	and.b32  	%r40, %r7, -2;
	setp.ne.s32 	%p39, %r12, %r40;
	@%p39 bra 	$L__BB0_10;
	add.s32 	%r41, %r52, 1;
	cvt.rn.f32.u32 	%f209, %r41;
$L__BB0_18:
	and.b32  	%r42, %r7, 1;
	setp.eq.b32 	%p40, %r42, 1;
	not.pred 	%p41, %p40;
	@%p41 bra 	$L__BB0_22;
	div.rn.f32 	%f35, %f209, %f7;
	fma.rn.f32 	%f36, %f2, %f35, %f46;
	fma.rn.f32 	%f37, %f3, %f35, %f47;
	cvt.rmi.s32.f32 	%r43, %f36;
	cvt.rmi.s32.f32 	%r44, %f37;
	or.b32  	%r45, %r43, %r44;
	setp.ge.s32 	%p42, %r43, %r5;
	setp.lt.s32 	%p43, %r45, 0;
	setp.ge.s32 	%p44, %r44, %r6;
	or.pred  	%p45, %p42, %p44;
	or.pred  	%p46, %p45, %p43;
	@%p46 bra 	$L__BB0_22;
	cvt.rn.f32.u32 	%f144, %r43;
	sub.f32 	%f38, %f36, %f144;
	cvt.rn.f32.u32 	%f145, %r44;
	sub.f32 	%f39, %f37, %f145;
	mad.lo.s32 	%r46, %r44, %r18, %r43;
	mul.wide.s32 	%rd17, %r46, 4;
	add.s64 	%rd18, %rd2, %rd17;
	ld.global.nc.f32 	%f40, [%rd18];
	ld.global.nc.f32 	%f146, [%rd18+4];
	mul.wide.s32 	%rd19, %r18, 4;
	add.s64 	%rd20, %rd18, %rd19;
	ld.global.nc.f32 	%f147, [%rd20];
	ld.global.nc.f32 	%f148, [%rd20+4];
	setp.eq.f32 	%p47, %f40, 0fC61C3C00;
	setp.eq.f32 	%p48, %f146, 0fC61C3C00;
	or.pred  	%p49, %p47, %p48;
	setp.eq.f32 	%p50, %f147, 0fC61C3C00;
	or.pred  	%p51, %p49, %p50;
	setp.eq.f32 	%p52, %f148, 0fC61C3C00;
	or.pred  	%p53, %p51, %p52;
	@%p53 bra 	$L__BB0_22;
	mul.f32 	%f149, %f57, %f35;
	mov.f32 	%f150, 0f3F800000;
	sub.f32 	%f151, %f150, %f38;
	mul.f32 	%f152, %f38, %f146;
	fma.rn.f32 	%f153, %f151, %f40, %f152;
	mul.f32 	%f154, %f38, %f148;
	fma.rn.f32 	%f155, %f151, %f147, %f154;
	sub.f32 	%f156, %f150, %f39;
	mul.f32 	%f157, %f39, %f155;
	fma.rn.f32 	%f158, %f156, %f153, %f157;
	mul.f32 	%f159, %f51, %f149;
	mul.f32 	%f160, %f149, %f159;
	sub.f32 	%f161, %f158, %f160;
	sub.f32 	%f162, %f161, %f6;
	div.rn.f32 	%f163, %f162, %f149;
	abs.f32 	%f164, %f163;
	setp.gt.f32 	%p54, %f164, 0f3F800000;
	rcp.approx.ftz.f32 	%f165, %f164;
	selp.f32 	%f166, %f165, %f164, %p54;
	mul.f32 	%f167, %f166, %f166;
	fma.rn.f32 	%f168, %f167, 0f3B2090AA, 0fBC6BE14F;
	fma.rn.f32 	%f169, %f168, %f167, 0f3D23397E;
	fma.rn.f32 	%f170, %f169, %f167, 0fBD948A7A;
	fma.rn.f32 	%f171, %f170, %f167, 0f3DD76B21;
	fma.rn.f32 	%f172, %f171, %f167, 0fBE111E88;
	fma.rn.f32 	%f173, %f172, %f167, 0f3E4CAF60;
	fma.rn.f32 	%f174, %f173, %f167, 0fBEAAAA27;
	mul.f32 	%f175, %f167, %f174;
	fma.rn.f32 	%f176, %f175, %f166, %f166;
	neg.f32 	%f177, %f176;
	fma.rn.f32 	%f178, 0f3F6EE581, 0f3FD774EB, %f177;
	selp.f32 	%f179, %f178, %f176, %p54;
	setp.num.f32 	%p55, %f164, %f164;
	copysign.f32 	%f180, %f163, %f179;
	selp.f32 	%f181, %f180, %f179, %p55;
	max.f32 	%f211, %f211, %f181;
$L__BB0_22:
	sub.f32 	%f182, %f1, %f6;
	mul.f32 	%f183, %f51, %f57;
	mul.f32 	%f184, %f57, %f183;
	sub.f32 	%f185, %f182, %f184;
	div.rn.f32 	%f186, %f185, %f57;
	abs.f32 	%f187, %f186;
	setp.gt.f32 	%p56, %f187, 0f3F800000;
	rcp.approx.ftz.f32 	%f188, %f187;
	selp.f32 	%f189, %f188, %f187, %p56;
	mul.f32 	%f190, %f189, %f189;
	fma.rn.f32 	%f191, %f190, 0f3B2090AA, 0fBC6BE14F;
	fma.rn.f32 	%f192, %f191, %f190, 0f3D23397E;
	fma.rn.f32 	%f193, %f192, %f190, 0fBD948A7A;
	fma.rn.f32 	%f194, %f193, %f190, 0f3DD76B21;
	fma.rn.f32 	%f195, %f194, %f190, 0fBE111E88;
	fma.rn.f32 	%f196, %f195, %f190, 0f3E4CAF60;
	fma.rn.f32 	%f197, %f196, %f190, 0fBEAAAA27;
	mul.f32 	%f198, %f190, %f197;
	fma.rn.f32 	%f199, %f198, %f189, %f189;
	neg.f32 	%f200, %f199;
	fma.rn.f32 	%f201, 0f3F6EE581, 0f3FD774EB, %f200;
	selp.f32 	%f202, %f201, %f199, %p56;
	setp.num.f32 	%p57, %f187, %f187;
	copysign.f32 	%f203, %f186, %f202;
	selp.f32 	%f204, %f203, %f202, %p57;
	setp.ltu.f32 	%p58, %f204, %f211;
	@%p58 bra 	$L__BB0_24;
	mul.wide.s32 	%rd21, %r3, 4;
	add.s64 	%rd22, %rd1, %rd21;
	mov.b32 	%r47, 1065353216;
	st.global.u32 	[%rd22], %r47;
	bra.uni 	$L__BB0_25;
$L__BB0_24:
	mul.wide.s32 	%rd23, %r3, 4;
	add.s64 	%rd24, %rd1, %rd23;
	mov.b32 	%r48, 0;
	st.global.u32 	[%rd24], %r48;
$L__BB0_25:
	ret;

}
	// .globl	_ZN10geospatial7kernels24terrainDerivativesKernelEPKfPfS3_S3_iiff
.visible .entry _ZN10geospatial7kernels24terrainDerivativesKernelEPKfPfS3_S3_iiff(
	.param .u64 .ptr .align 1 _ZN10geospatial7kernels24terrainDerivativesKernelEPKfPfS3_S3_iiff_param_0,
	.param .u64 .ptr .align 1 _ZN10geospatial7kernels24terrainDerivativesKernelEPKfPfS3_S3_iiff_param_1,
	.param .u64 .ptr .align 1 _ZN10geospatial7kernels24terrainDerivativesKernelEPKfPfS3_S3_iiff_param_2,
	.param .u64 .ptr .align 1 _ZN10geospatial7kernels24terrainDerivativesKernelEPKfPfS3_S3_iiff_param_3,
	.param .u32 _ZN10geospatial7kernels24terrainDerivativesKernelEPKfPfS3_S3_iiff_param_4,
	.param .u32 _ZN10geospatial7kernels24terrainDerivativesKernelEPKfPfS3_S3_iiff_param_5,
	.param .f32 _ZN10geospatial7kernels24terrainDerivativesKernelEPKfPfS3_S3_iiff_param_6,
	.param .f32 _ZN10geospatial7kernels24terrainDerivativesKernelEPKfPfS3_S3_iiff_param_7
)
{
	.reg .pred 	%p<47>;
	.reg .b32 	%r<38>;
	.reg .b32 	%f<140>;
	.reg .b64 	%rd<32>;
	.reg .b64 	%fd<11>;

	ld.param.u64 	%rd4, [_ZN10geospatial7kernels24terrainDerivativesKernelEPKfPfS3_S3_iiff_param_0];
	ld.param.u64 	%rd5, [_ZN10geospatial7kernels24terrainDerivativesKernelEPKfPfS3_S3_iiff_param_1];
	ld.param.u64 	%rd6, [_ZN10geospatial7kernels24terrainDerivativesKernelEPKfPfS3_S3_iiff_param_2];
	ld.param.u64 	%rd7, [_ZN10geospatial7kernels24terrainDerivativesKernelEPKfPfS3_S3_iiff_param_3];
	ld.param.u32 	%r13, [_ZN10geospatial7kernels24terrainDerivativesKernelEPKfPfS3_S3_iiff_param_4];
	ld.param.u32 	%r14, [_ZN10geospatial7kernels24terrainDerivativesKernelEPKfPfS3_S3_iiff_param_5];
	ld.param.f32 	%f34, [_ZN10geospatial7kernels24terrainDerivativesKernelEPKfPfS3_S3_iiff_param_6];
	ld.param.f32 	%f35, [_ZN10geospatial7kernels24terrainDerivativesKernelEPKfPfS3_S3_iiff_param_7];
	cvta.to.global.u64 	%rd1, %rd7;
	cvta.to.global.u64 	%rd2, %rd6;
	cvta.to.global.u64 	%rd3, %rd5;
	mov.u32 	%r16, %ctaid.x;
	mov.u32 	%r17, %ntid.x;
	mov.u32 	%r18, %tid.x;
	mad.lo.s32 	%r19, %r16, %r17, %r18;
	mov.u32 	%r20, %ctaid.y;
	mov.u32 	%r21, %ntid.y;
	mov.u32 	%r22, %tid.y;
	mad.lo.s32 	%r23, %r20, %r21, %r22;
	setp.lt.s32 	%p1, %r19, 1;
	add.s32 	%r24, %r13, -1;
	setp.ge.s32 	%p2, %r19, %r24;
	or.pred  	%p3, %p1, %p2;
	setp.eq.s32 	%p4, %r23, 0;
	or.pred  	%p5, %p4, %p3;
	add.s32 	%r25, %r14, -1;
	setp.ge.s32 	%p6, %r23, %r25;
	or.pred  	%p7, %p5, %p6;
	@%p7 bra 	$L__BB1_20;
	cvta.to.global.u64 	%rd8, %rd4;
	mul.lo.s32 	%r26, %r13, %r23;
	add.s32 	%r3, %r26, %r19;
	sub.s32 	%r27, %r26, %r13;
	cvt.s64.s32 	%rd9, %r27;
	cvt.u64.u32 	%rd10, %r19;
	add.s64 	%rd11, %rd9, %rd10;
	shl.b64 	%rd12, %rd11, 2;
	add.s64 	%rd13, %rd8, %rd12;
	ld.global.nc.f32 	%f1, [%rd13+-4];
	add.s32 	%r28, %r27, %r19;
	mul.wide.s32 	%rd14, %r28, 4;
	add.s64 	%rd15, %rd8, %rd14;
	ld.global.nc.f32 	%f36, [%rd15];
	ld.global.nc.f32 	%f37, [%rd15+4];
	mul.wide.s32 	%rd16, %r13, 4;
	add.s64 	%rd17, %rd15, %rd16;
	ld.global.nc.f32 	%f38, [%rd17+-4];
	ld.global.nc.f32 	%f39, [%rd17];
	ld.global.nc.f32 	%f40, [%rd17+4];
	shl.b32 	%r29, %r13, 1;
	add.s32 	%r30, %r27, %r29;
	cvt.s64.s32 	%rd18, %r30;
	add.s64 	%rd19, %rd18, %rd10;
	shl.b64 	%rd20, %rd19, 2;
	add.s64 	%rd21, %rd8, %rd20;
	ld.global.nc.f32 	%f41, [%rd21+-4];
	add.s64 	%rd22, %rd17, %rd16;
	ld.global.nc.f32 	%f42, [%rd22];
	ld.global.nc.f32 	%f43, [%rd22+4];
	setp.neu.f32 	%p8, %f1, 0fC61C3C00;
	setp.neu.f32 	%p9, %f36, 0fC61C3C00;
	and.pred  	%p10, %p8, %p9;
	setp.neu.f32 	%p11, %f37, 0fC61C3C00;
	and.pred  	%p12, %p10, %p11;
	setp.neu.f32 	%p13, %f38, 0fC61C3C00;
	and.pred  	%p14, %p12, %p13;
	setp.neu.f32 	%p15, %f39, 0fC61C3C00;
	and.pred  	%p16, %p14, %p15;
	setp.neu.f32 	%p17, %f40, 0fC61C3C00;
	and.pred  	%p18, %p16, %p17;
	setp.neu.f32 	%p19, %f41, 0fC61C3C00;
	and.pred  	%p20, %p18, %p19;
	setp.neu.f32 	%p21, %f42, 0fC61C3C00;
	and.pred  	%p22, %p20, %p21;
	setp.neu.f32 	%p23, %f43, 0fC61C3C00;
	and.pred  	%p24, %p22, %p23;
	@%p24 bra 	$L__BB1_3;
	mul.wide.s32 	%rd28, %r3, 4;
	add.s64 	%rd29, %rd3, %rd28;
	mov.b32 	%r35, -971228160;
	st.global.u32 	[%rd29], %r35;
	add.s64 	%rd30, %rd2, %rd28;
	st.global.u32 	[%rd30], %r35;
	add.s64 	%rd31, %rd1, %rd28;
	st.global.u32 	[%rd31], %r35;
	bra.uni 	$L__BB1_20;
$L__BB1_3:
	mul.f32 	%f44, %f35, %f1;
	mul.f32 	%f45, %f35, %f36;
	mul.f32 	%f10, %f35, %f37;
	mul.f32 	%f46, %f35, %f38;
	mul.f32 	%f11, %f35, %f39;
	mul.f32 	%f47, %f35, %f40;
	mul.f32 	%f12, %f35, %f41;
	mul.f32 	%f48, %f35, %f42;
	mul.f32 	%f49, %f35, %f43;
	sub.f32 	%f50, %f10, %f44;
	sub.f32 	%f51, %f47, %f46;
	fma.rn.f32 	%f52, %f51, 0f40000000, %f50;
	sub.f32 	%f53, %f49, %f12;
	add.f32 	%f54, %f52, %f53;
	mul.f32 	%f55, %f34, 0f41000000;
	div.rn.f32 	%f13, %f54, %f55;
	sub.f32 	%f56, %f12, %f44;
	sub.f32 	%f57, %f48, %f45;
	fma.rn.f32 	%f58, %f57, 0f40000000, %f56;
	sub.f32 	%f59, %f49, %f10;
	add.f32 	%f60, %f59, %f58;
	div.rn.f32 	%f14, %f60, %f55;
	mul.f32 	%f61, %f14, %f14;
	fma.rn.f32 	%f62, %f13, %f13, %f61;
	sqrt.rn.f32 	%f63, %f62;
	abs.f32 	%f64, %f63;
	setp.gt.f32 	%p25, %f64, 0f3F800000;
	rcp.approx.ftz.f32 	%f65, %f64;
	selp.f32 	%f66, %f65, %f64, %p25;
	mul.f32 	%f67, %f66, %f66;
	fma.rn.f32 	%f68, %f67, 0f3B2090AA, 0fBC6BE14F;
	fma.rn.f32 	%f69, %f68, %f67, 0f3D23397E;
	fma.rn.f32 	%f70, %f69, %f67, 0fBD948A7A;
	fma.rn.f32 	%f71, %f70, %f67, 0f3DD76B21;
	fma.rn.f32 	%f72, %f71, %f67, 0fBE111E88;
	fma.rn.f32 	%f73, %f72, %f67, 0f3E4CAF60;
	fma.rn.f32 	%f74, %f73, %f67, 0fBEAAAA27;
	mul.f32 	%f75, %f67, %f74;
	fma.rn.f32 	%f76, %f75, %f66, %f66;
	neg.f32 	%f77, %f76;
	fma.rn.f32 	%f78, 0f3F6EE581, 0f3FD774EB, %f77;
	selp.f32 	%f79, %f78, %f76, %p25;
	setp.num.f32 	%p26, %f64, %f64;
	copysign.f32 	%f80, %f63, %f79;
	selp.f32 	%f81, %f80, %f79, %p26;
	mul.f32 	%f82, %f81, 0f43340000;
	cvt.f64.f32 	%fd1, %f82;
	div.rn.f64 	%fd2, %fd1, 0d400921FB54442D18;
	cvt.rn.f32.f64 	%f83, %fd2;
	mul.wide.s32 	%rd23, %r3, 4;
	add.s64 	%rd24, %rd3, %rd23;
	st.global.f32 	[%rd24], %f83;
	setp.neu.f32 	%p27, %f13, 0f00000000;
	@%p27 bra 	$L__BB1_5;
	setp.gt.f32 	%p32, %f14, 0f00000000;
	setp.lt.f32 	%p33, %f14, 0f00000000;
	selp.f32 	%f103, 0f4096CBE4, 0f00000000, %p33;
	selp.f32 	%f136, 0f3FC90FDB, %f103, %p32;
	bra.uni 	$L__BB1_8;
$L__BB1_5:
	div.rn.f32 	%f84, %f14, %f13;
	abs.f32 	%f85, %f84;
	setp.gt.f32 	%p28, %f85, 0f3F800000;
	rcp.approx.ftz.f32 	%f86, %f85;
	selp.f32 	%f87, %f86, %f85, %p28;
	mul.f32 	%f88, %f87, %f87;
	fma.rn.f32 	%f89, %f88, 0f3B2090AA, 0fBC6BE14F;
	fma.rn.f32 	%f90, %f89, %f88, 0f3D23397E;
	fma.rn.f32 	%f91, %f90, %f88, 0fBD948A7A;
	fma.rn.f32 	%f92, %f91, %f88, 0f3DD76B21;
	fma.rn.f32 	%f93, %f92, %f88, 0fBE111E88;
	fma.rn.f32 	%f94, %f93, %f88, 0f3E4CAF60;
	fma.rn.f32 	%f95, %f94, %f88, 0fBEAAAA27;
	mul.f32 	%f96, %f88, %f95;
	fma.rn.f32 	%f97, %f96, %f87, %f87;
	neg.f32 	%f98, %f97;
	fma.rn.f32 	%f99, 0f3F6EE581, 0f3FD774EB, %f98;
	selp.f32 	%f100, %f99, %f97, %p28;
	setp.num.f32 	%p29, %f85, %f85;
	copysign.f32 	%f101, %f84, %f100;
	selp.f32 	%f16, %f101, %f100, %p29;
	setp.geu.f32 	%p30, %f13, 0f00000000;
	@%p30 bra 	$L__BB1_7;
	cvt.f64.f32 	%fd5, %f16;
	add.f64 	%fd6, %fd5, 0d400921FB54442D18;
	cvt.rn.f32.f64 	%f136, %fd6;
	bra.uni 	$L__BB1_8;
$L__BB1_7:
	setp.lt.f32 	%p31, %f14, 0f00000000;
	cvt.f64.f32 	%fd3, %f16;
	add.f64 	%fd4, %fd3, 0d401921FB54442D18;
	cvt.rn.f32.f64 	%f102, %fd4;
	selp.f32 	%f136, %f102, %f16, %p31;
$L__BB1_8:
	mul.f32 	%f104, %f136, 0fC3340000;
	cvt.f64.f32 	%fd7, %f104;
	div.rn.f64 	%fd8, %fd7, 0d400921FB54442D18;
	add.f64 	%fd9, %fd8, 0d4056800000000000;
	add.f64 	%fd10, %fd9, 0d4076800000000000;
	cvt.rn.f32.f64 	%f20, %fd10;
	abs.f32 	%f139, %f20;
	setp.lt.f32 	%p34, %f139, 0f43B40000;
	@%p34 bra 	$L__BB1_19;
	setp.gtu.f32 	%p35, %f139, 0f4F340000;
	@%p35 bra 	$L__BB1_16;
	mov.f32 	%f105, 0f43B40000;
	div.approx.f32 	%f106, %f139, %f105;
	cvt.rzi.f32.f32 	%f137, %f106;
	fma.rn.f32 	%f23, %f137, 0fC3B40000, %f139;
	mov.b32 	%r4, %f23;
	setp.lt.u32 	%p36, %r4, 1135869952;
	@%p36 bra 	$L__BB1_15;
	setp.lt.u32 	%p37, %r4, -2147483647;
	@%p37 bra 	$L__BB1_13;
	add.f32 	%f110, %f137, 0fBF800000;
	setp.lt.f32 	%p40, %f23, 0fC3B40000;
	add.f32 	%f111, %f110, 0fBF800000;
	selp.f32 	%f137, %f111, %f110, %p40;
	bra.uni 	$L__BB1_15;
$L__BB1_13:
	add.f32 	%f137, %f137, 0f3F800000;
	setp.ltu.f32 	%p38, %f23, 0f44340000;
	@%p38 bra 	$L__BB1_15;
	add.f32 	%f107, %f137, 0f3F800000;
	fma.rn.f32 	%f108, 0f43B40000, 0fC0400000, %f23;
	setp.ge.f32 	%p39, %f108, 0f00000000;
	add.f32 	%f109, %f107, 0f3F800000;
	selp.f32 	%f137, %f109, %f107, %p39;
$L__BB1_15:
	fma.rn.f32 	%f139, %f137, 0fC3B40000, %f139;
	bra.uni 	$L__BB1_19;
$L__BB1_16:
	mov.b32 	%r5, %f139;
	and.b32  	%r31, %r5, 8388607;
	or.b32  	%r36, %r31, 1065353216;
	mov.b32 	%f138, %r36;
	and.b32  	%r32, %r5, -8388608;
	add.s32 	%r37, %r32, -1132462080;
	setp.eq.s32 	%p41, %r37, 0;
	@%p41 bra 	$L__BB1_18;
$L__BB1_17:
	min.u32 	%r33, %r37, 192937984;
	add.s32 	%r34, %r36, %r33;
	mov.b32 	%f112, %r34;
	mul.f32 	%f113, %f112, 0f3F360B61;
	fma.rn.f32 	%f114, %f113, 0fBFB40000, %f112;
	fma.rn.f32 	%f115, %f114, 0f3F360B61, %f113;
	fma.rn.f32 	%f116, %f115, 0fBFB40000, %f112;
	mov.f32 	%f117, 0f3F360B61;
	fma.rz.f32 	%f118, %f116, %f117, %f115;
	cvt.rzi.f32.f32 	%f119, %f118;
	fma.rn.f32 	%f138, %f119, 0fBFB40000, %f112;
	sub.s32 	%r37, %r37, %r33;
	mov.b32 	%r36, %f138;
	setp.ne.s32 	%p42, %r37, 0;
	setp.ne.s32 	%p43, %r36, 0;
	and.pred  	%p44, %p42, %p43;
	@%p44 bra 	$L__BB1_17;
$L__BB1_18:
	setp.gt.u32 	%p45, %r5, 2139095039;
	selp.f32 	%f121, 0f7FFFFFFF, 0f4F000000, %p45;
	mul.f32 	%f122, %f138, 0f34000000;
	mul.f32 	%f139, %f121, %f122;
$L__BB1_19:
	abs.f32 	%f123, %f139;
	setp.nan.f32 	%p46, %f123, %f123;
	copysign.f32 	%f124, %f20, %f139;
	selp.f32 	%f125, %f139, %f124, %p46;
	add.s64 	%rd26, %rd2, %rd23;
	st.global.f32 	[%rd26], %f125;
	add.f32 	%f126, %f11, %f11;
	sub.f32 	%f127, %f10, %f126;
	add.f32 	%f128, %f127, %f12;
	mul.f32 	%f129, %f34, %f34;
	div.rn.f32 	%f130, %f128, %f129;
	sub.f32 	%f131, %f12, %f126;
	add.f32 	%f132, %f10, %f131;
	div.rn.f32 	%f133, %f132, %f129;
	add.f32 	%f134, %f130, %f133;
	neg.f32 	%f135, %f134;
	add.s64 	%rd27, %rd1, %rd23;
	st.global.f32 	[%rd27], %f135;
$L__BB1_20:
	ret;

}
	// .globl	_ZN10geospatial7kernels24fillSinksIterationKernelEPKfPfiifPi
.visible .entry _ZN10geospatial7kernels24fillSinksIterationKernelEPKfPfiifPi(
	.param .u64 .ptr .align 1 _ZN10geospatial7kernels24fillSinksIterationKernelEPKfPfiifPi_param_0,
	.param .u64 .ptr .align 1 _ZN10geospatial7kernels24fillSinksIterationKernelEPKfPfiifPi_param_1,
	.param .u32 _ZN10geospatial7kernels24fillSinksIterationKernelEPKfPfiifPi_param_2,
	.param .u32 _ZN10geospatial7kernels24fillSinksIterationKernelEPKfPfiifPi_param_3,
	.param .f32 _ZN10geospatial7kernels24fillSinksIterationKernelEPKfPfiifPi_param_4,
	.param .u64 .ptr .align 1 _ZN10geospatial7kernels24fillSinksIterationKernelEPKfPfiifPi_param_5
)
{
	.reg .pred 	%p<43>;
	.reg .b32 	%r<30>;
	.reg .b32 	%f<64>;
	.reg .b64 	%rd<31>;

	ld.param.u64 	%rd3, [_ZN10geospatial7kernels24fillSinksIterationKernelEPKfPfiifPi_param_0];
	ld.param.u64 	%rd5, [_ZN10geospatial7kernels24fillSinksIterationKernelEPKfPfiifPi_param_1];
	ld.param.u32 	%r8, [_ZN10geospatial7kernels24fillSinksIterationKernelEPKfPfiifPi_param_2];
	ld.param.u32 	%r10, [_ZN10geospatial7kernels24fillSinksIterationKernelEPKfPfiifPi_param_3];
	ld.param.f32 	%f19, [_ZN10geospatial7kernels24fillSinksIterationKernelEPKfPfiifPi_param_4];
	ld.param.u64 	%rd4, [_ZN10geospatial7kernels24fillSinksIterationKernelEPKfPfiifPi_param_5];
	cvta.to.global.u64 	%rd1, %rd5;
	mov.u32 	%r11, %ctaid.x;
	mov.u32 	%r12, %ntid.x;
	mov.u32 	%r13, %tid.x;
	mad.lo.s32 	%r1, %r11, %r12, %r13;
	mov.u32 	%r14, %ctaid.y;
	mov.u32 	%r15, %ntid.y;
	mov.u32 	%r16, %tid.y;
	mad.lo.s32 	%r17, %r14, %r15, %r16;
	setp.lt.s32 	%p2, %r1, 0;
	setp.ge.s32 	%p3, %r1, %r8;
	setp.ge.s32 	%p4, %r17, %r10;
	or.pred  	%p5, %p3, %p4;
	or.pred  	%p6, %p5, %p2;
	@%p6 bra 	$L__BB2_22;
	cvta.to.global.u64 	%rd6, %rd3;
	mul.lo.s32 	%r3, %r8, %r17;
	add.s32 	%r4, %r3, %r1;
	mul.wide.s32 	%rd7, %r4, 4;
	add.s64 	%rd8, %rd6, %rd7;
	ld.global.nc.f32 	%f20, [%rd8];
	setp.neu.f32 	%p7, %f20, 0fC61C3C00;
	@%p7 bra 	$L__BB2_3;
	add.s64 	%rd30, %rd1, %rd7;
	mov.b32 	%r29, -971228160;
	st.global.u32 	[%rd30], %r29;
	bra.uni 	$L__BB2_22;
$L__BB2_3:
	add.s64 	%rd2, %rd1, %rd7;
	ld.global.f32 	%f1, [%rd2];
	setp.eq.s32 	%p8, %r1, 0;
	setp.gt.s32 	%p9, %r1, %r8;
	or.pred  	%p1, %p8, %p9;
	add.s32 	%r5, %r17, -1;
	setp.ge.u32 	%p10, %r5, %r10;
	or.pred  	%p11, %p1, %p10;
	mov.f32 	%f57, 0fC61C3C00;
	@%p11 bra 	$L__BB2_5;
	sub.s32 	%r18, %r3, %r8;
	add.s32 	%r19, %r1, %r18;
	add.s32 	%r20, %r19, -1;
	mul.wide.u32 	%rd10, %r20, 4;
	add.s64 	%rd11, %rd1, %rd10;
	ld.global.f32 	%f22, [%rd11];
	setp.neu.f32 	%p12, %f22, 0fC61C3C00;
	setp.lt.f32 	%p13, %f22, %f1;
	max.f32 	%f24, %f22, 0fC61C3C00;
	selp.f32 	%f25, %f24, 0fC61C3C00, %p13;
	selp.f32 	%f57, %f25, 0fC61C3C00, %p12;
$L__BB2_5:
	setp.ge.u32 	%p14, %r5, %r10;
	@%p14 bra 	$L__BB2_7;
	sub.s32 	%r21, %r3, %r8;
	add.s32 	%r22, %r21, %r1;
	mul.wide.s32 	%rd12, %r22, 4;
	add.s64 	%rd13, %rd1, %rd12;
	ld.global.f32 	%f26, [%rd13];
	setp.neu.f32 	%p15, %f26, 0fC61C3C00;
	setp.lt.f32 	%p16, %f26, %f1;
	max.f32 	%f28, %f57, %f26;
	selp.f32 	%f29, %f28, %f57, %p16;
	selp.f32 	%f57, %f29, %f57, %p15;
$L__BB2_7:
	setp.ge.u32 	%p17, %r5, %r10;
	add.s32 	%r6, %r1, 1;
	setp.ge.s32 	%p18, %r6, %r8;
	or.pred  	%p19, %p18, %p17;
	@%p19 bra 	$L__BB2_9;
	sub.s32 	%r23, %r3, %r8;
	cvt.u64.u32 	%rd14, %r23;
	cvt.u64.u32 	%rd15, %r1;
	add.s64 	%rd16, %rd14, %rd15;
	shl.b64 	%rd17, %rd16, 2;
	add.s64 	%rd18, %rd1, %rd17;
	ld.global.f32 	%f30, [%rd18+4];
	setp.neu.f32 	%p20, %f30, 0fC61C3C00;
	setp.lt.f32 	%p21, %f30, %f1;
	max.f32 	%f32, %f57, %f30;
	selp.f32 	%f33, %f32, %f57, %p21;
	selp.f32 	%f57, %f33, %f57, %p20;
$L__BB2_9:
	@%p1 bra 	$L__BB2_11;
	ld.global.f32 	%f34, [%rd2+-4];
	setp.neu.f32 	%p22, %f34, 0fC61C3C00;
	setp.lt.f32 	%p23, %f34, %f1;
	max.f32 	%f36, %f57, %f34;
	selp.f32 	%f37, %f36, %f57, %p23;
	selp.f32 	%f57, %f37, %f57, %p22;
$L__BB2_11:
	setp.ge.s32 	%p24, %r6, %r8;
	@%p24 bra 	$L__BB2_13;
	ld.global.f32 	%f38, [%rd2+4];
	setp.neu.f32 	%p25, %f38, 0fC61C3C00;
	setp.lt.f32 	%p26, %f38, %f1;
	max.f32 	%f40, %f57, %f38;
	selp.f32 	%f41, %f40, %f57, %p26;
	selp.f32 	%f57, %f41, %f57, %p25;
$L__BB2_13:
	add.s32 	%r7, %r17, 1;
	setp.ge.u32 	%p27, %r7, %r10;
	or.pred  	%p28, %p1, %p27;
	@%p28 bra 	$L__BB2_15;
	add.s32 	%r24, %r3, %r8;
	add.s32 	%r25, %r1, %r24;
	add.s32 	%r26, %r25, -1;
	mul.wide.u32 	%rd19, %r26, 4;
	add.s64 	%rd20, %rd1, %rd19;
	ld.global.f32 	%f42, [%rd20];
	setp.neu.f32 	%p29, %f42, 0fC61C3C00;
	setp.lt.f32 	%p30, %f42, %f1;
	max.f32 	%f44, %f57, %f42;
	selp.f32 	%f45, %f44, %f57, %p30;
	selp.f32 	%f57, %f45, %f57, %p29;
$L__BB2_15:
	setp.ge.u32 	%p31, %r7, %r10;
	@%p31 bra 	$L__BB2_17;
	mul.wide.s32 	%rd21, %r8, 4;
	add.s64 	%rd22, %rd2, %rd21;
	ld.global.f32 	%f46, [%rd22];
	setp.neu.f32 	%p32, %f46, 0fC61C3C00;
	setp.lt.f32 	%p33, %f46, %f1;
	max.f32 	%f48, %f57, %f46;
	selp.f32 	%f49, %f48, %f57, %p33;
	selp.f32 	%f57, %f49, %f57, %p32;
$L__BB2_17:
	setp.ge.u32 	%p34, %r7, %r10;
	setp.ge.s32 	%p35, %r6, %r8;
	or.pred  	%p36, %p35, %p34;
	@%p36 bra 	$L__BB2_19;
	add.s32 	%r27, %r3, %r8;
	cvt.u64.u32 	%rd23, %r27;
	cvt.u64.u32 	%rd24, %r1;
	add.s64 	%rd25, %rd23, %rd24;
	shl.b64 	%rd26, %rd25, 2;
	add.s64 	%rd27, %rd1, %rd26;
	ld.global.f32 	%f50, [%rd27+4];
	setp.neu.f32 	%p37, %f50, 0fC61C3C00;
	setp.lt.f32 	%p38, %f50, %f1;
	max.f32 	%f52, %f57, %f50;
	selp.f32 	%f53, %f52, %f57, %p38;
	selp.f32 	%f57, %f53, %f57, %p37;
$L__BB2_19:
	setp.eq.f32 	%p39, %f57, 0fC61C3C00;
	sub.f32 	%f54, %f1, %f57;
	setp.leu.f32 	%p40, %f54, %f19;
	or.pred  	%p41, %p39, %p40;
	@%p41 bra 	$L__BB2_22;
	add.f32 	%f18, %f19, %f57;
	setp.geu.f32 	%p42, %f18, %f1;
	@%p42 bra 	$L__BB2_22;
	st.global.f32 	[%rd2], %f18;
	cvta.to.global.u64 	%rd28, %rd4;
	mov.b32 	%r28, 1;
	st.global.u32 	[%rd28], %r28;
$L__BB2_22:
	ret;

}
	// .globl	_ZN10geospatial7kernels19initFillSinksKernelEPKfPfii
.visible .entry _ZN10geospatial7kernels19initFillSinksKernelEPKfPfii(
	.param .u64 .ptr .align 1 _ZN10geospatial7kernels19initFillSinksKernelEPKfPfii_param_0,
	.param .u64 .ptr .align 1 _ZN10geospatial7kernels19initFillSinksKernelEPKfPfii_param_1,
	.param .u32 _ZN10geospatial7kernels19initFillSinksKernelEPKfPfii_param_2,
	.param .u32 _ZN10geospatial7kernels19initFillSinksKernelEPKfPfii_param_3
)
{
	.reg .pred 	%p<4>;
	.reg .b32 	%r<14>;
	.reg .b32 	%f<2>;
	.reg .b64 	%rd<8>;

	ld.param.u64 	%rd1, [_ZN10geospatial7kernels19initFillSinksKernelEPKfPfii_param_0];
	ld.param.u64 	%rd2, [_ZN10geospatial7kernels19initFillSinksKernelEPKfPfii_param_1];
	ld.param.u32 	%r3, [_ZN10geospatial7kernels19initFillSinksKernelEPKfPfii_param_2];
	ld.param.u32 	%r4, [_ZN10geospatial7kernels19initFillSinksKernelEPKfPfii_param_3];
	mov.u32 	%r6, %ctaid.x;
	mov.u32 	%r7, %ntid.x;
	mov.u32 	%r8, %tid.x;
	mad.lo.s32 	%r1, %r6, %r7, %r8;
	mov.u32 	%r9, %ctaid.y;
	mov.u32 	%r10, %ntid.y;
	mov.u32 	%r11, %tid.y;
	mad.lo.s32 	%r12, %r9, %r10, %r11;
	setp.ge.s32 	%p1, %r1, %r3;
	setp.ge.s32 	%p2, %r12, %r4;
	or.pred  	%p3, %p1, %p2;
	@%p3 bra 	$L__BB3_2;
	cvta.to.global.u64 	%rd3, %rd1;
	cvta.to.global.u64 	%rd4, %rd2;
	mad.lo.s32 	%r13, %r3, %r12, %r1;
	mul.wide.s32 	%rd5, %r13, 4;
	add.s64 	%rd6, %rd3, %rd5;
	ld.global.nc.f32 	%f1, [%rd6];
	add.s64 	%rd7, %rd4, %rd5;
	st.global.f32 	[%rd7], %f1;
$L__BB3_2:
	ret;

}


// ===== COMPILED SASS (sm_100) =====

	.target	sm_100

	.elftype	@"ET_EXEC"


//--------------------- .note.nv.tkinfo           --------------------------
	.section	.note.nv.tkinfo,"",@"SHT_NOTE"
	.sectionflags	@"SHF_NOTE_NV_TKINFO"
	.tkinfo
        /*0018*/ 	.word	0x00000002
        /*0030*/ 	.string	""
        /*0030*/ 	.string	"ptxas"
        /*0030*/ 	.string	"Cuda compilation tools, release 13.0, V13.0.88"
        /*0030*/ 	.string	"Build cuda_13.0.r13.0/compiler.36424714_0"
        /*0030*/ 	.string	"-arch sm_100 -m 64 "



//--------------------- .note.nv.cuinfo           --------------------------
	.section	.note.nv.cuinfo,"",@"SHT_NOTE"
	.sectionflags	@"SHF_NOTE_NV_CUINFO"
        /*0018*/ 	.short	0x0002
        /*001a*/ 	.short	0x0064
        /*001c*/ 	.short	0x0082
	.zero		2


//--------------------- .nv.info                  --------------------------
	.section	.nv.info,"",@"SHT_CUDA_INFO"
	.align	4


	//----- nvinfo : EIATTR_REGCOUNT
	.align		4
        /*0000*/ 	.byte	0x04, 0x2f
        /*0002*/ 	.short	(.L_1 - .L_0)
	.align		4
.L_0:
        /*0004*/ 	.word	index@(_ZN10geospatial7kernels14viewshedKernelEPKfPfiiffffff)
        /*0008*/ 	.word	0x00000020


	//----- nvinfo : EIATTR_FRAME_SIZE
	.align		4
.L_1:
        /*000c*/ 	.byte	0x04, 0x11
        /*000e*/ 	.short	(.L_3 - .L_2)
	.align		4
.L_2:
        /*0010*/ 	.word	index@($__internal_4_$__cuda_sm3x_div_rn_noftz_f32_slowpath)
        /*0014*/ 	.word	0x00000000


	//----- nvinfo : EIATTR_FRAME_SIZE
	.align		4
.L_3:
        /*0018*/ 	.byte	0x04, 0x11
        /*001a*/ 	.short	(.L_5 - .L_4)
	.align		4
.L_4:
        /*001c*/ 	.word	index@($__internal_3_$__cuda_sm20_sqrt_rn_f32_slowpath)
        /*0020*/ 	.word	0x00000000


	//----- nvinfo : EIATTR_FRAME_SIZE
	.align		4
.L_5:
        /*0024*/ 	.byte	0x04, 0x11
        /*0026*/ 	.short	(.L_7 - .L_6)
	.align		4
.L_6:
        /*0028*/ 	.word	index@(_ZN10geospatial7kernels14viewshedKernelEPKfPfiiffffff)
        /*002c*/ 	.word	0x00000000


	//----- nvinfo : EIATTR_REGCOUNT
	.align		4
.L_7:
        /*0030*/ 	.byte	0x04, 0x2f
        /*0032*/ 	.short	(.L_9 - .L_8)
	.align		4
.L_8:
        /*0034*/ 	.word	index@(_ZN10geospatial7kernels24terrainDerivativesKernelEPKfPfS3_S3_iiff)
        /*0038*/ 	.word	0x0000001b


	//----- nvinfo : EIATTR_FRAME_SIZE
	.align		4
.L_9:
        /*003c*/ 	.byte	0x04, 0x11
        /*003e*/ 	.short	(.L_11 - .L_10)
	.align		4
.L_10:
        /*0040*/ 	.word	index@($__internal_2_$__cuda_sm3x_div_rn_noftz_f32_slowpath)
        /*0044*/ 	.word	0x00000000


	//----- nvinfo : EIATTR_FRAME_SIZE
	.align		4
.L_11:
        /*0048*/ 	.byte	0x04, 0x11
        /*004a*/ 	.short	(.L_13 - .L_12)
	.align		4
.L_12:
        /*004c*/ 	.word	index@($__internal_1_$__cuda_sm20_sqrt_rn_f32_slowpath)
        /*0050*/ 	.word	0x00000000


	//----- nvinfo : EIATTR_FRAME_SIZE
	.align		4
.L_13:
        /*0054*/ 	.byte	0x04, 0x11
        /*0056*/ 	.short	(.L_15 - .L_14)
	.align		4
.L_14:
        /*0058*/ 	.word	index@($__internal_0_$__cuda_sm20_div_rn_f64_full)
        /*005c*/ 	.word	0x00000000


	//----- nvinfo : EIATTR_FRAME_SIZE
	.align		4
.L_15:
        /*0060*/ 	.byte	0x04, 0x11
        /*0062*/ 	.short	(.L_17 - .L_16)
	.align		4
.L_16:
        /*0064*/ 	.word	index@(_ZN10geospatial7kernels24terrainDerivativesKernelEPKfPfS3_S3_iiff)
        /*0068*/ 	.word	0x00000000


	//----- nvinfo : EIATTR_REGCOUNT
	.align		4
.L_17:
        /*006c*/ 	.byte	0x04, 0x2f
        /*006e*/ 	.short	(.L_19 - .L_18)
	.align		4
.L_18:
        /*0070*/ 	.word	index@(_ZN10geospatial7kernels24fillSinksIterationKernelEPKfPfiifPi)
        /*0074*/ 	.word	0x00000018


	//----- nvinfo : EIATTR_FRAME_SIZE
	.align		4
.L_19:
        /*0078*/ 	.byte	0x04, 0x11
        /*007a*/ 	.short	(.L_21 - .L_20)
	.align		4
.L_20:
        /*007c*/ 	.word	index@(_ZN10geospatial7kernels24fillSinksIterationKernelEPKfPfiifPi)
        /*0080*/ 	.word	0x00000000


	//----- nvinfo : EIATTR_REGCOUNT
	.align		4
.L_21:
        /*0084*/ 	.byte	0x04, 0x2f
        /*0086*/ 	.short	(.L_23 - .L_22)
	.align		4
.L_22:
        /*0088*/ 	.word	index@(_ZN10geospatial7kernels19initFillSinksKernelEPKfPfii)
        /*008c*/ 	.word	0x0000000a


	//----- nvinfo : EIATTR_FRAME_SIZE
	.align		4
.L_23:
        /*0090*/ 	.byte	0x04, 0x11
        /*0092*/ 	.short	(.L_25 - .L_24)
	.align		4
.L_24:
        /*0094*/ 	.word	index@(_ZN10geospatial7kernels19initFillSinksKernelEPKfPfii)
        /*0098*/ 	.word	0x00000000


	//----- nvinfo : EIATTR_MIN_STACK_SIZE
	.align		4
.L_25:
        /*009c*/ 	.byte	0x04, 0x12
        /*009e*/ 	.short	(.L_27 - .L_26)
	.align		4
.L_26:
        /*00a0*/ 	.word	index@(_ZN10geospatial7kernels19initFillSinksKernelEPKfPfii)
        /*00a4*/ 	.word	0x00000000


	//----- nvinfo : EIATTR_MIN_STACK_SIZE
	.align		4
.L_27:
        /*00a8*/ 	.byte	0x04, 0x12
        /*00aa*/ 	.short	(.L_29 - .L_28)
	.align		4
.L_28:
        /*00ac*/ 	.word	index@(_ZN10geospatial7kernels24fillSinksIterationKernelEPKfPfiifPi)
        /*00b0*/ 	.word	0x00000000


	//----- nvinfo : EIATTR_MIN_STACK_SIZE
	.align		4
.L_29:
        /*00b4*/ 	.byte	0x04, 0x12
        /*00b6*/ 	.short	(.L_31 - .L_30)
	.align		4
.L_30:
        /*00b8*/ 	.word	index@(_ZN10geospatial7kernels24terrainDerivativesKernelEPKfPfS3_S3_iiff)
        /*00bc*/ 	.word	0x00000000


	//----- nvinfo : EIATTR_MIN_STACK_SIZE
	.align		4
.L_31:
        /*00c0*/ 	.byte	0x04, 0x12
        /*00c2*/ 	.short	(.L_33 - .L_32)
	.align		4
.L_32:
        /*00c4*/ 	.word	index@(_ZN10geospatial7kernels14viewshedKernelEPKfPfiiffffff)
        /*00c8*/ 	.word	0x00000000
.L_33:


//--------------------- .nv.compat                --------------------------
	.section	.nv.compat,"",@"SHT_CUDA_COMPAT_INFO"
	.align	4
        /*0000*/ 	.byte	0x02, 0x09, 0x00, 0x00, 0x02, 0x02, 0x01, 0x00, 0x02, 0x05, 0x05, 0x00, 0x03, 0x07, 0x01, 0x01
        /*0010*/ 	.byte	0x02, 0x03, 0x00, 0x00, 0x02, 0x06, 0x01, 0x00, 0x04, 0x0b, 0x08, 0x00, 0x01, 0x00, 0x00, 0x00
        /*0020*/ 	.byte	0x00, 0x00, 0x00, 0x00


//--------------------- .nv.info._ZN10geospatial7kernels19initFillSinksKernelEPKfPfii --------------------------
	.section	.nv.info._ZN10geospatial7kernels19initFillSinksKernelEPKfPfii,"",@"SHT_CUDA_INFO"
	.sectionflags	@""
	.align	4


	//----- nvinfo : EIATTR_CUDA_API_VERSION
	.align		4
        /*0000*/ 	.byte	0x04, 0x37
        /*0002*/ 	.short	(.L_35 - .L_34)
.L_34:
        /*0004*/ 	.word	0x00000082


	//----- nvinfo : EIATTR_KPARAM_INFO
	.align		4
.L_35:
        /*0008*/ 	.byte	0x04, 0x17
        /*000a*/ 	.short	(.L_37 - .L_36)
.L_36:
        /*000c*/ 	.word	0x00000000
        /*0010*/ 	.short	0x0003
        /*0012*/ 	.short	0x0014
        /*0014*/ 	.byte	0x00, 0xf0, 0x11, 0x00


	//----- nvinfo : EIATTR_KPARAM_INFO
	.align		4
.L_37:
        /*0018*/ 	.byte	0x04, 0x17
        /*001a*/ 	.short	(.L_39 - .L_38)
.L_38:
        /*001c*/ 	.word	0x00000000
        /*0020*/ 	.short	0x0002
        /*0022*/ 	.short	0x0010
        /*0024*/ 	.byte	0x00, 0xf0, 0x11, 0x00


	//----- nvinfo : EIATTR_KPARAM_INFO
	.align		4
.L_39:
        /*0028*/ 	.byte	0x04, 0x17
        /*002a*/ 	.short	(.L_41 - .L_40)
.L_40:
        /*002c*/ 	.word	0x00000000
        /*0030*/ 	.short	0x0001
        /*0032*/ 	.short	0x0008
        /*0034*/ 	.byte	0x00, 0xf5, 0x21, 0x00


	//----- nvinfo : EIATTR_KPARAM_INFO
	.align		4
.L_41:
        /*0038*/ 	.byte	0x04, 0x17
        /*003a*/ 	.short	(.L_43 - .L_42)
.L_42:
        /*003c*/ 	.word	0x00000000
        /*0040*/ 	.short	0x0000
        /*0042*/ 	.short	0x0000
        /*0044*/ 	.byte	0x00, 0xf5, 0x21, 0x00


	//----- nvinfo : EIATTR_SPARSE_MMA_MASK
	.align		4
.L_43:
        /*0048*/ 	.byte	0x03, 0x50
        /*004a*/ 	.short	0x0000


	//----- nvinfo : EIATTR_MAXREG_COUNT
	.align		4
        /*004c*/ 	.byte	0x03, 0x1b
        /*004e*/ 	.short	0x00ff


	//----- nvinfo : EIATTR_MERCURY_ISA_VERSION
	.align		4
        /*0050*/ 	.byte	0x03, 0x5f
        /*0052*/ 	.short	0x0101


	//----- nvinfo : EIATTR_VRC_CTA_INIT_COUNT
	.align		4
        /*0054*/ 	.byte	0x02, 0x4a
	.zero		1
	.zero		1


	//----- nvinfo : EIATTR_EXIT_INSTR_OFFSETS
	.align		4
        /*0058*/ 	.byte	0x04, 0x1c
        /*005a*/ 	.short	(.L_45 - .L_44)


	//   ....[0]....
.L_44:
        /*005c*/ 	.word	0x000000c0


	//   ....[1]....
        /*0060*/ 	.word	0x00000150


	//----- nvinfo : EIATTR_CBANK_PARAM_SIZE
	.align		4
.L_45:
        /*0064*/ 	.byte	0x03, 0x19
        /*0066*/ 	.short	0x0018


	//----- nvinfo : EIATTR_PARAM_CBANK
	.align		4
        /*0068*/ 	.byte	0x04, 0x0a
        /*006a*/ 	.short	(.L_47 - .L_46)
	.align		4
.L_46:
        /*006c*/ 	.word	index@(.nv.constant0._ZN10geospatial7kernels19initFillSinksKernelEPKfPfii)
        /*0070*/ 	.short	0x0380
        /*0072*/ 	.short	0x0018


	//----- nvinfo : EIATTR_SW_WAR
	.align		4
.L_47:
        /*0074*/ 	.byte	0x04, 0x36
        /*0076*/ 	.short	(.L_49 - .L_48)
.L_48:
        /*0078*/ 	.word	0x00000008
.L_49:


//--------------------- .nv.info._ZN10geospatial7kernels24fillSinksIterationKernelEPKfPfiifPi --------------------------
	.section	.nv.info._ZN10geospatial7kernels24fillSinksIterationKernelEPKfPfiifPi,"",@"SHT_CUDA_INFO"
	.sectionflags	@""
	.align	4


	//----- nvinfo : EIATTR_CUDA_API_VERSION
	.align		4
        /*0000*/ 	.byte	0x04, 0x37
        /*0002*/ 	.short	(.L_51 - .L_50)
.L_50:
        /*0004*/ 	.word	0x00000082


	//----- nvinfo : EIATTR_KPARAM_INFO
	.align		4
.L_51:
        /*0008*/ 	.byte	0x04, 0x17
        /*000a*/ 	.short	(.L_53 - .L_52)
.L_52:
        /*000c*/ 	.word	0x00000000
        /*0010*/ 	.short	0x0005
        /*0012*/ 	.short	0x0020
        /*0014*/ 	.byte	0x00, 0xf5, 0x21, 0x00


	//----- nvinfo : EIATTR_KPARAM_INFO
	.align		4
.L_53:
        /*0018*/ 	.byte	0x04, 0x17
        /*001a*/ 	.short	(.L_55 - .L_54)
.L_54:
        /*001c*/ 	.word	0x00000000
        /*0020*/ 	.short	0x0004
        /*0022*/ 	.short	0x0018
        /*0024*/ 	.byte	0x00, 0xf0, 0x11, 0x00


	//----- nvinfo : EIATTR_KPARAM_INFO
	.align		4
.L_55:
        /*0028*/ 	.byte	0x04, 0x17
        /*002a*/ 	.short	(.L_57 - .L_56)
.L_56:
        /*002c*/ 	.word	0x00000000
        /*0030*/ 	.short	0x0003
        /*0032*/ 	.short	0x0014
        /*0034*/ 	.byte	0x00, 0xf0, 0x11, 0x00


	//----- nvinfo : EIATTR_KPARAM_INFO
	.align		4
.L_57:
        /*0038*/ 	.byte	0x04, 0x17
        /*003a*/ 	.short	(.L_59 - .L_58)
.L_58:
        /*003c*/ 	.word	0x00000000
        /*0040*/ 	.short	0x0002
        /*0042*/ 	.short	0x0010
        /*0044*/ 	.byte	0x00, 0xf0, 0x11, 0x00


	//----- nvinfo : EIATTR_KPARAM_INFO
	.align		4
.L_59:
        /*0048*/ 	.byte	0x04, 0x17
        /*004a*/ 	.short	(.L_61 - .L_60)
.L_60:
        /*004c*/ 	.word	0x00000000
        /*0050*/ 	.short	0x0001
        /*0052*/ 	.short	0x0008
        /*0054*/ 	.byte	0x00, 0xf5, 0x21, 0x00


	//----- nvinfo : EIATTR_KPARAM_INFO
	.align		4
.L_61:
        /*0058*/ 	.byte	0x04, 0x17
        /*005a*/ 	.short	(.L_63 - .L_62)
.L_62:
        /*005c*/ 	.word	0x00000000
        /*0060*/ 	.short	0x0000
        /*0062*/ 	.short	0x0000
        /*0064*/ 	.byte	0x00, 0xf5, 0x21, 0x00


	//----- nvinfo : EIATTR_SPARSE_MMA_MASK
	.align		4
.L_63:
        /*0068*/ 	.byte	0x03, 0x50
        /*006a*/ 	.short	0x0000


	//----- nvinfo : EIATTR_MAXREG_COUNT
	.align		4
        /*006c*/ 	.byte	0x03, 0x1b
        /*006e*/ 	.short	0x00ff


	//----- nvinfo : EIATTR_MERCURY_ISA_VERSION
	.align		4
        /*0070*/ 	.byte	0x03, 0x5f
        /*0072*/ 	.short	0x0101


	//----- nvinfo : EIATTR_VRC_CTA_INIT_COUNT
	.align		4
        /*0074*/ 	.byte	0x02, 0x4a
	.zero		1
	.zero		1


	//----- nvinfo : EIATTR_EXIT_INSTR_OFFSETS
	.align		4
        /*0078*/ 	.byte	0x04, 0x1c
        /*007a*/ 	.short	(.L_65 - .L_64)


	//   ....[0]....
.L_64:
        /*007c*/ 	.word	0x000000d0


	//   ....[1]....
        /*0080*/ 	.word	0x00000180


	//   ....[2]....
        /*0084*/ 	.word	0x000006c0


	//   ....[3]....
        /*0088*/ 	.word	0x000006f0


	//   ....[4]....
        /*008c*/ 	.word	0x00000740


	//----- nvinfo : EIATTR_CBANK_PARAM_SIZE
	.align		4
.L_65:
        /*0090*/ 	.byte	0x03, 0x19
        /*0092*/ 	.short	0x0028


	//----- nvinfo : EIATTR_PARAM_CBANK
	.align		4
        /*0094*/ 	.byte	0x04, 0x0a
        /*0096*/ 	.short	(.L_67 - .L_66)
	.align		4
.L_66:
        /*0098*/ 	.word	index@(.nv.constant0._ZN10geospatial7kernels24fillSinksIterationKernelEPKfPfiifPi)
        /*009c*/ 	.short	0x0380
        /*009e*/ 	.short	0x0028


	//----- nvinfo : EIATTR_SW_WAR
	.align		4
.L_67:
        /*00a0*/ 	.byte	0x04, 0x36
        /*00a2*/ 	.short	(.L_69 - .L_68)
.L_68:
        /*00a4*/ 	.word	0x00000008
.L_69:


//--------------------- .nv.info._ZN10geospatial7kernels24terrainDerivativesKernelEPKfPfS3_S3_iiff --------------------------
	.section	.nv.info._ZN10geospatial7kernels24terrainDerivativesKernelEPKfPfS3_S3_iiff,"",@"SHT_CUDA_INFO"
	.sectionflags	@""
	.align	4


	//----- nvinfo : EIATTR_CUDA_API_VERSION
	.align		4
        /*0000*/ 	.byte	0x04, 0x37
        /*0002*/ 	.short	(.L_71 - .L_70)
.L_70:
        /*0004*/ 	.word	0x00000082


	//----- nvinfo : EIATTR_KPARAM_INFO
	.align		4
.L_71:
        /*0008*/ 	.byte	0x04, 0x17
        /*000a*/ 	.short	(.L_73 - .L_72)
.L_72:
        /*000c*/ 	.word	0x00000000
        /*0010*/ 	.short	0x0007
        /*0012*/ 	.short	0x002c
        /*0014*/ 	.byte	0x00, 0xf0, 0x11, 0x00


	//----- nvinfo : EIATTR_KPARAM_INFO
	.align		4
.L_73:
        /*0018*/ 	.byte	0x04, 0x17
        /*001a*/ 	.short	(.L_75 - .L_74)
.L_74:
        /*001c*/ 	.word	0x00000000
        /*0020*/ 	.short	0x0006
        /*0022*/ 	.short	0x0028
        /*0024*/ 	.byte	0x00, 0xf0, 0x11, 0x00


	//----- nvinfo : EIATTR_KPARAM_INFO
	.align		4
.L_75:
        /*0028*/ 	.byte	0x04, 0x17
        /*002a*/ 	.short	(.L_77 - .L_76)
.L_76:
        /*002c*/ 	.word	0x00000000
        /*0030*/ 	.short	0x0005
        /*0032*/ 	.short	0x0024
        /*0034*/ 	.byte	0x00, 0xf0, 0x11, 0x00


	//----- nvinfo : EIATTR_KPARAM_INFO
	.align		4
.L_77:
        /*0038*/ 	.byte	0x04, 0x17
        /*003a*/ 	.short	(.L_79 - .L_78)
.L_78:
        /*003c*/ 	.word	0x00000000
        /*0040*/ 	.short	0x0004
        /*0042*/ 	.short	0x0020
        /*0044*/ 	.byte	0x00, 0xf0, 0x11, 0x00


	//----- nvinfo : EIATTR_KPARAM_INFO
	.align		4
.L_79:
        /*0048*/ 	.byte	0x04, 0x17
        /*004a*/ 	.short	(.L_81 - .L_80)
.L_80:
        /*004c*/ 	.word	0x00000000
        /*0050*/ 	.short	0x0003
        /*0052*/ 	.short	0x0018
        /*0054*/ 	.byte	0x00, 0xf5, 0x21, 0x00


	//----- nvinfo : EIATTR_KPARAM_INFO
	.align		4
.L_81:
        /*0058*/ 	.byte	0x04, 0x17
        /*005a*/ 	.short	(.L_83 - .L_82)
.L_82:
        /*005c*/ 	.word	0x00000000
        /*0060*/ 	.short	0x0002
        /*0062*/ 	.short	0x0010
        /*0064*/ 	.byte	0x00, 0xf5, 0x21, 0x00


	//----- nvinfo : EIATTR_KPARAM_INFO
	.align		4
.L_83:
        /*0068*/ 	.byte	0x04, 0x17
        /*006a*/ 	.short	(.L_85 - .L_84)
.L_84:
        /*006c*/ 	.word	0x00000000
        /*0070*/ 	.short	0x0001
        /*0072*/ 	.short	0x0008
        /*0074*/ 	.byte	0x00, 0xf5, 0x21, 0x00


	//----- nvinfo : EIATTR_KPARAM_INFO
	.align		4
.L_85:
        /*0078*/ 	.byte	0x04, 0x17
        /*007a*/ 	.short	(.L_87 - .L_86)
.L_86:
        /*007c*/ 	.word	0x00000000
        /*0080*/ 	.short	0x0000
        /*0082*/ 	.short	0x0000
        /*0084*/ 	.byte	0x00, 0xf5, 0x21, 0x00


	//----- nvinfo : EIATTR_SPARSE_MMA_MASK
	.align		4
.L_87:
        /*0088*/ 	.byte	0x03, 0x50
        /*008a*/ 	.short	0x0000


	//----- nvinfo : EIATTR_MAXREG_COUNT
	.align		4
        /*008c*/ 	.byte	0x03, 0x1b
        /*008e*/ 	.short	0x00ff


	//----- nvinfo : EIATTR_MERCURY_ISA_VERSION
	.align		4
        /*0090*/ 	.byte	0x03, 0x5f
        /*0092*/ 	.short	0x0101


	//----- nvinfo : EIATTR_VRC_CTA_INIT_COUNT
	.align		4
        /*0094*/ 	.byte	0x02, 0x4a
	.zero		1
	.zero		1


	//----- nvinfo : EIATTR_EXIT_INSTR_OFFSETS
	.align		4
        /*0098*/ 	.byte	0x04, 0x1c
        /*009a*/ 	.short	(.L_89 - .L_88)


	//   ....[0]....
.L_88:
        /*009c*/ 	.word	0x00000100


	//   ....[1]....
        /*00a0*/ 	.word	0x00000400


	//   ....[2]....
        /*00a4*/ 	.word	0x00001670


	//----- nvinfo : EIATTR_CRS_STACK_SIZE
	.align		4
.L_89:
        /*00a8*/ 	.byte	0x04, 0x1e
        /*00aa*/ 	.short	(.L_91 - .L_90)
.L_90:
        /*00ac*/ 	.word	0x00000000


	//----- nvinfo : EIATTR_CBANK_PARAM_SIZE
	.align		4
.L_91:
        /*00b0*/ 	.byte	0x03, 0x19
        /*00b2*/ 	.short	0x0030


	//----- nvinfo : EIATTR_PARAM_CBANK
	.align		4
        /*00b4*/ 	.byte	0x04, 0x0a
        /*00b6*/ 	.short	(.L_93 - .L_92)
	.align		4
.L_92:
        /*00b8*/ 	.word	index@(.nv.constant0._ZN10geospatial7kernels24terrainDerivativesKernelEPKfPfS3_S3_iiff)
        /*00bc*/ 	.short	0x0380
        /*00be*/ 	.short	0x0030


	//----- nvinfo : EIATTR_SW_WAR
	.align		4
.L_93:
        /*00c0*/ 	.byte	0x04, 0x36
        /*00c2*/ 	.short	(.L_95 - .L_94)
.L_94:
        /*00c4*/ 	.word	0x00000008
.L_95:


//--------------------- .nv.info._ZN10geospatial7kernels14viewshedKernelEPKfPfiiffffff --------------------------
	.section	.nv.info._ZN10geospatial7kernels14viewshedKernelEPKfPfiiffffff,"",@"SHT_CUDA_INFO"
	.sectionflags	@""
	.align	4


	//----- nvinfo : EIATTR_CUDA_API_VERSION
	.align		4
        /*0000*/ 	.byte	0x04, 0x37
        /*0002*/ 	.short	(.L_97 - .L_96)
.L_96:
        /*0004*/ 	.word	0x00000082


	//----- nvinfo : EIATTR_KPARAM_INFO
	.align		4
.L_97:
        /*0008*/ 	.byte	0x04, 0x17
        /*000a*/ 	.short	(.L_99 - .L_98)
.L_98:
        /*000c*/ 	.word	0x00000000
        /*0010*/ 	.short	0x0009
        /*0012*/ 	.short	0x002c
        /*0014*/ 	.byte	0x00, 0xf0, 0x11, 0x00


	//----- nvinfo : EIATTR_KPARAM_INFO
	.align		4
.L_99:
        /*0018*/ 	.byte	0x04, 0x17
        /*001a*/ 	.short	(.L_101 - .L_100)
.L_100:
        /*001c*/ 	.word	0x00000000
        /*0020*/ 	.short	0x0008
        /*0022*/ 	.short	0x0028
        /*0024*/ 	.byte	0x00, 0xf0, 0x11, 0x00


	//----- nvinfo : EIATTR_KPARAM_INFO
	.align		4
.L_101:
        /*0028*/ 	.byte	0x04, 0x17
        /*002a*/ 	.short	(.L_103 - .L_102)
.L_102:
        /*002c*/ 	.word	0x00000000
        /*0030*/ 	.short	0x0007
        /*0032*/ 	.short	0x0024
        /*0034*/ 	.byte	0x00, 0xf0, 0x11, 0x00


	//----- nvinfo : EIATTR_KPARAM_INFO
	.align		4
.L_103:
        /*0038*/ 	.byte	0x04, 0x17
        /*003a*/ 	.short	(.L_105 - .L_104)
.L_104:
        /*003c*/ 	.word	0x00000000
        /*0040*/ 	.short	0x0006
        /*0042*/ 	.short	0x0020
        /*0044*/ 	.byte	0x00, 0xf0, 0x11, 0x00


	//----- nvinfo : EIATTR_KPARAM_INFO
	.align		4
.L_105:
        /*0048*/ 	.byte	0x04, 0x17
        /*004a*/ 	.short	(.L_107 - .L_106)
.L_106:
        /*004c*/ 	.word	0x00000000
        /*0050*/ 	.short	0x0005
        /*0052*/ 	.short	0x001c
        /*0054*/ 	.byte	0x00, 0xf0, 0x11, 0x00


	//----- nvinfo : EIATTR_KPARAM_INFO
	.align		4
.L_107:
        /*0058*/ 	.byte	0x04, 0x17
        /*005a*/ 	.short	(.L_109 - .L_108)
.L_108:
        /*005c*/ 	.word	0x00000000
        /*0060*/ 	.short	0x0004
        /*0062*/ 	.short	0x0018
        /*0064*/ 	.byte	0x00, 0xf0, 0x11, 0x00


	//----- nvinfo : EIATTR_KPARAM_INFO
	.align		4
.L_109:
        /*0068*/ 	.byte	0x04, 0x17
        /*006a*/ 	.short	(.L_111 - .L_110)
.L_110:
        /*006c*/ 	.word	0x00000000
        /*0070*/ 	.short	0x0003
        /*0072*/ 	.short	0x0014
        /*0074*/ 	.byte	0x00, 0xf0, 0x11, 0x00


	//----- nvinfo : EIATTR_KPARAM_INFO
	.align		4
.L_111:
        /*0078*/ 	.byte	0x04, 0x17
        /*007a*/ 	.short	(.L_113 - .L_112)
.L_112:
        /*007c*/ 	.word	0x00000000
        /*0080*/ 	.short	0x0002
        /*0082*/ 	.short	0x0010
        /*0084*/ 	.byte	0x00, 0xf0, 0x11, 0x00


	//----- nvinfo : EIATTR_KPARAM_INFO
	.align		4
.L_113:
        /*0088*/ 	.byte	0x04, 0x17
        /*008a*/ 	.short	(.L_115 - .L_114)
.L_114:
        /*008c*/ 	.word	0x00000000
        /*0090*/ 	.short	0x0001
        /*0092*/ 	.short	0x0008
        /*0094*/ 	.byte	0x00, 0xf5, 0x21, 0x00


	//----- nvinfo : EIATTR_KPARAM_INFO
	.align		4
.L_115:
        /*0098*/ 	.byte	0x04, 0x17
        /*009a*/ 	.short	(.L_117 - .L_116)
.L_116:
        /*009c*/ 	.word	0x00000000
        /*00a0*/ 	.short	0x0000
        /*00a2*/ 	.short	0x0000
        /*00a4*/ 	.byte	0x00, 0xf5, 0x21, 0x00


	//----- nvinfo : EIATTR_SPARSE_MMA_MASK
	.align		4
.L_117:
        /*00a8*/ 	.byte	0x03, 0x50
        /*00aa*/ 	.short	0x0000


	//----- nvinfo : EIATTR_MAXREG_COUNT
	.align		4
        /*00ac*/ 	.byte	0x03, 0x1b
        /*00ae*/ 	.short	0x00ff


	//----- nvinfo : EIATTR_MERCURY_ISA_VERSION
	.align		4
        /*00b0*/ 	.byte	0x03, 0x5f
        /*00b2*/ 	.short	0x0101


	//----- nvinfo : EIATTR_VRC_CTA_INIT_COUNT
	.align		4
        /*00b4*/ 	.byte	0x02, 0x4a
	.zero		1
	.zero		1


	//----- nvinfo : EIATTR_EXIT_INSTR_OFFSETS
	.align		4
        /*00b8*/ 	.byte	0x04, 0x1c
        /*00ba*/ 	.short	(.L_119 - .L_118)


	//   ....[0]....
.L_118:
        /*00bc*/ 	.word	0x000000c0


	//   ....[1]....
        /*00c0*/ 	.word	0x00000160


	//   ....[2]....
        /*00c4*/ 	.word	0x00000330


	//   ....[3]....
        /*00c8*/ 	.word	0x000003a0


	//   ....[4]....
        /*00cc*/ 	.word	0x00001a80


	//   ....[5]....
        /*00d0*/ 	.word	0x00001ac0


	//----- nvinfo : EIATTR_CRS_STACK_SIZE
	.align		4
.L_119:
        /*00d4*/ 	.byte	0x04, 0x1e
        /*00d6*/ 	.short	(.L_121 - .L_120)
.L_120:
        /*00d8*/ 	.word	0x00000000


	//----- nvinfo : EIATTR_CBANK_PARAM_SIZE
	.align		4
.L_121:
        /*00dc*/ 	.byte	0x03, 0x19
        /*00de*/ 	.short	0x0030


	//----- nvinfo : EIATTR_PARAM_CBANK
	.align		4
        /*00e0*/ 	.byte	0x04, 0x0a
        /*00e2*/ 	.short	(.L_123 - .L_122)
	.align		4
.L_122:
        /*00e4*/ 	.word	index@(.nv.constant0._ZN10geospatial7kernels14viewshedKernelEPKfPfiiffffff)
        /*00e8*/ 	.short	0x0380
        /*00ea*/ 	.short	0x0030


	//----- nvinfo : EIATTR_SW_WAR
	.align		4
.L_123:
        /*00ec*/ 	.byte	0x04, 0x36
        /*00ee*/ 	.short	(.L_125 - .L_124)
.L_124:
        /*00f0*/ 	.word	0x00000008
.L_125:


//--------------------- .nv.callgraph             --------------------------
	.section	.nv.callgraph,"",@"SHT_CUDA_CALLGRAPH"
	.align	4
	.sectionentsize	8
	.align		4
        /*0000*/ 	.word	0x00000000
	.align		4
        /*0004*/ 	.word	0xffffffff
	.align		4
        /*0008*/ 	.word	0x00000000
	.align		4
        /*000c*/ 	.word	0xfffffffe
	.align		4
        /*0010*/ 	.word	0x00000000
	.align		4
        /*0014*/ 	.word	0xfffffffd
	.align		4
        /*0018*/ 	.word	0x00000000
	.align		4
        /*001c*/ 	.word	0xfffffffc


//--------------------- .text._ZN10geospatial7kernels19initFillSinksKernelEPKfPfii --------------------------
	.section	.text._ZN10geospatial7kernels19initFillSinksKernelEPKfPfii,"ax",@progbits
	.align	128
        .global         _ZN10geospatial7kernels19initFillSinksKernelEPKfPfii
        .type           _ZN10geospatial7kernels19initFillSinksKernelEPKfPfii,@function
        .size           _ZN10geospatial7kernels19initFillSinksKernelEPKfPfii,(.L_x_95 - _ZN10geospatial7kernels19initFillSinksKernelEPKfPfii)
        .other          _ZN10geospatial7kernels19initFillSinksKernelEPKfPfii,@"STO_CUDA_ENTRY STV_DEFAULT"
_ZN10geospatial7kernels19initFillSinksKernelEPKfPfii:
.text._ZN10geospatial7kernels19initFillSinksKernelEPKfPfii:
[----:B------:R-:W-:Y:S01]  /*0000*/  LDC R1, c[0x0][0x37c] ;  /* 0x0000df00ff017b82 */ /* 0x000fe20000000800 */
[----:B------:R-:W0:Y:S07]  /*0010*/  S2R R2, SR_TID.Y ;  /* 0x0000000000027919 */ /* 0x000e2e0000002200 */
[----:B------:R-:W1:Y:S01]  /*0020*/  LDC R0, c[0x0][0x360] ;  /* 0x0000d800ff007b82 */ /* 0x000e620000000800 */
[----:B------:R-:W2:Y:S01]  /*0030*/  LDCU.64 UR6, c[0x0][0x390] ;  /* 0x00007200ff0677ac */ /* 0x000ea20008000a00 */
[----:B------:R-:W1:Y:S06]  /*0040*/  S2R R3, SR_TID.X ;  /* 0x0000000000037919 */ /* 0x000e6c0000002100 */
[----:B------:R-:W0:Y:S08]  /*0050*/  S2UR UR5, SR_CTAID.Y ;  /* 0x00000000000579c3 */ /* 0x000e300000002600 */
[----:B------:R-:W0:Y:S08]  /*0060*/  LDC R5, c[0x0][0x364] ;  /* 0x0000d900ff057b82 */ /* 0x000e300000000800 */
[----:B------:R-:W1:Y:S01]  /*0070*/  S2UR UR4, SR_CTAID.X ;  /* 0x00000000000479c3 */ /* 0x000e620000002500 */
[----:B0-----:R-:W-:-:S05]  /*0080*/  IMAD R5, R5, UR5, R2 ;  /* 0x0000000505057c24 */ /* 0x001fca000f8e0202 */
[----:B--2---:R-:W-:Y:S01]  /*0090*/  ISETP.GE.AND P0, PT, R5, UR7, PT ;  /* 0x0000000705007c0c */ /* 0x004fe2000bf06270 */
[----:B-1----:R-:W-:-:S05]  /*00a0*/  IMAD R0, R0, UR4, R3 ;  /* 0x0000000400007c24 */ /* 0x002fca000f8e0203 */
[----:B------:R-:W-:-:S13]  /*00b0*/  ISETP.GE.OR P0, PT, R0, UR6, P0 ;  /* 0x0000000600007c0c */ /* 0x000fda0008706670 */
[----:B------:R-:W-:Y:S05]  /*00c0*/  @P0 EXIT ;  /* 0x000000000000094d */ /* 0x000fea0003800000 */
[----:B------:R-:W0:Y:S01]  /*00d0*/  LDC.64 R2, c[0x0][0x380] ;  /* 0x0000e000ff027b82 */ /* 0x000e220000000a00 */
[----:B------:R-:W1:Y:S01]  /*00e0*/  LDCU.64 UR4, c[0x0][0x358] ;  /* 0x00006b00ff0477ac */ /* 0x000e620008000a00 */
[----:B------:R-:W-:-:S06]  /*00f0*/  IMAD R7, R5, UR6, R0 ;  /* 0x0000000605077c24 */ /* 0x000fcc000f8e0200 */
[----:B------:R-:W2:Y:S01]  /*0100*/  LDC.64 R4, c[0x0][0x388] ;  /* 0x0000e200ff047b82 */ /* 0x000ea20000000a00 */
[----:B0-----:R-:W-:-:S06]  /*0110*/  IMAD.WIDE R2, R7, 0x4, R2 ;  /* 0x0000000407027825 */ /* 0x001fcc00078e0202 */
[----:B-1----:R-:W3:Y:S01]  /*0120*/  LDG.E.CONSTANT R3, desc[UR4][R2.64] ;  /* 0x0000000402037981 */ /* 0x002ee2000c1e9900 */
[----:B--2---:R-:W-:-:S05]  /*0130*/  IMAD.WIDE R4, R7, 0x4, R4 ;  /* 0x0000000407047825 */ /* 0x004fca00078e0204 */
[----:B---3--:R-:W-:Y:S01]  /*0140*/  STG.E desc[UR4][R4.64], R3 ;  /* 0x0000000304007986 */ /* 0x008fe2000c101904 */
[----:B------:R-:W-:Y:S05]  /*0150*/  EXIT ;  /* 0x000000000000794d */ /* 0x000fea0003800000 */
.L_x_0:
[----:B------:R-:W-:-:S00]  /*0160*/  BRA `(.L_x_0) ;  /* 0xfffffffc00fc7947 */ /* 0x000fc0000383ffff */
[----:B------:R-:W-:-:S00]  /*0170*/  NOP ;  /* 0x0000000000007918 */ /* 0x000fc00000000000 */
        /* <DEDUP_REMOVED lines=8> */
.L_x_95:


//--------------------- .text._ZN10geospatial7kernels24fillSinksIterationKernelEPKfPfiifPi --------------------------
	.section	.text._ZN10geospatial7kernels24fillSinksIterationKernelEPKfPfiifPi,"ax",@progbits
	.align	128
        .global         _ZN10geospatial7kernels24fillSinksIterationKernelEPKfPfiifPi
        .type           _ZN10geospatial7kernels24fillSinksIterationKernelEPKfPfiifPi,@function
        .size           _ZN10geospatial7kernels24fillSinksIterationKernelEPKfPfiifPi,(.L_x_96 - _ZN10geospatial7kernels24fillSinksIterationKernelEPKfPfiifPi)
        .other          _ZN10geospatial7kernels24fillSinksIterationKernelEPKfPfiifPi,@"STO_CUDA_ENTRY STV_DEFAULT"
_ZN10geospatial7kernels24fillSinksIterationKernelEPKfPfiifPi:
.text._ZN10geospatial7kernels24fillSinksIterationKernelEPKfPfiifPi:
[----:B------:R-:W-:Y:S01]  /*0000*/  LDC R1, c[0x0][0x37c] ;  /* 0x0000df00ff017b82 */ /* 0x000fe20000000800 */
[----:B------:R-:W0:Y:S07]  /*0010*/  S2R R4, SR_TID.Y ;  /* 0x0000000000047919 */ /* 0x000e2e0000002200 */
[----:B------:R-:W1:Y:S01]  /*0020*/  LDC R7, c[0x0][0x360] ;  /* 0x0000d800ff077b82 */ /* 0x000e620000000800 */
[----:B------:R-:W1:Y:S07]  /*0030*/  S2R R0, SR_TID.X ;  /* 0x0000000000007919 */ /* 0x000e6e0000002100 */
[----:B------:R-:W0:Y:S08]  /*0040*/  S2UR UR5, SR_CTAID.Y ;  /* 0x00000000000579c3 */ /* 0x000e300000002600 */
[----:B------:R-:W0:Y:S08]  /*0050*/  LDC R9, c[0x0][0x364] ;  /* 0x0000d900ff097b82 */ /* 0x000e300000000800 */
[----:B------:R-:W1:Y:S08]  /*0060*/  S2UR UR4, SR_CTAID.X ;  /* 0x00000000000479c3 */ /* 0x000e700000002500 */
[----:B------:R-:W2:Y:S01]  /*0070*/  LDC.64 R2, c[0x0][0x390] ;  /* 0x0000e400ff027b82 */ /* 0x000ea20000000a00 */
[----:B0-----:R-:W-:-:S02]  /*0080*/  IMAD R9, R9, UR5, R4 ;  /* 0x0000000509097c24 */ /* 0x001fc4000f8e0204 */
[----:B-1----:R-:W-:-:S03]  /*0090*/  IMAD R7, R7, UR4, R0 ;  /* 0x0000000407077c24 */ /* 0x002fc6000f8e0200 */
[----:B--2---:R-:W-:-:S04]  /*00a0*/  ISETP.GE.AND P0, PT, R9, R3, PT ;  /* 0x000000030900720c */ /* 0x004fc80003f06270 */
[----:B------:R-:W-:-:S04]  /*00b0*/  ISETP.GE.OR P0, PT, R7, R2, P0 ;  /* 0x000000020700720c */ /* 0x000fc80000706670 */
[----:B------:R-:W-:-:S13]  /*00c0*/  ISETP.LT.OR P0, PT, R7, RZ, P0 ;  /* 0x000000ff0700720c */ /* 0x000fda0000701670 */
[----:B------:R-:W-:Y:S05]  /*00d0*/  @P0 EXIT ;  /* 0x000000000000094d */ /* 0x000fea0003800000 */
[----:B------:R-:W0:Y:S01]  /*00e0*/  LDC.64 R4, c[0x0][0x380] ;  /* 0x0000e000ff047b82 */ /* 0x000e220000000a00 */
[----:B------:R-:W1:Y:S01]  /*00f0*/  LDCU.64 UR4, c[0x0][0x358] ;  /* 0x00006b00ff0477ac */ /* 0x000e620008000a00 */
[----:B------:R-:W-:-:S04]  /*0100*/  IMAD R19, R9, R2, R7 ;  /* 0x0000000209137224 */ /* 0x000fc800078e0207 */
[----:B0-----:R-:W-:-:S06]  /*0110*/  IMAD.WIDE R4, R19, 0x4, R4 ;  /* 0x0000000413047825 */ /* 0x001fcc00078e0204 */
[----:B-1----:R-:W2:Y:S02]  /*0120*/  LDG.E.CONSTANT R4, desc[UR4][R4.64] ;  /* 0x0000000404047981 */ /* 0x002ea4000c1e9900 */
[----:B--2---:R-:W-:-:S13]  /*0130*/  FSETP.NEU.AND P0, PT, R4, -9999, PT ;  /* 0xc61c3c000400780b */ /* 0x004fda0003f0d000 */
[----:B------:R-:W0:Y:S01]  /*0140*/  @!P0 LDC.64 R10, c[0x0][0x388] ;  /* 0x0000e200ff0a8b82 */ /* 0x000e220000000a00 */
[----:B------:R-:W-:Y:S02]  /*0150*/  @!P0 IMAD.MOV.U32 R13, RZ, RZ, -0x39e3c400 ;  /* 0xc61c3c00ff0d8424 */ /* 0x000fe400078e00ff */
[----:B0-----:R-:W-:-:S05]  /*0160*/  @!P0 IMAD.WIDE R10, R19, 0x4, R10 ;  /* 0x00000004130a8825 */ /* 0x001fca00078e020a */
[----:B------:R0:W-:Y:S01]  /*0170*/  @!P0 STG.E desc[UR4][R10.64], R13 ;  /* 0x0000000d0a008986 */ /* 0x0001e2000c101904 */
[----:B------:R-:W-:Y:S05]  /*0180*/  @!P0 EXIT ;  /* 0x000000000000894d */ /* 0x000fea0003800000 */
[----:B------:R-:W-:Y:S01]  /*0190*/  VIADD R0, R9, 0xffffffff ;  /* 0xffffffff09007836 */ /* 0x000fe20000000000 */
[CC--:B------:R-:W-:Y:S01]  /*01a0*/  ISETP.GT.AND P0, PT, R7.reuse, R2.reuse, PT ;  /* 0x000000020700720c */ /* 0x0c0fe20003f04270 */
[C---:B------:R-:W-:Y:S01]  /*01b0*/  VIADD R15, R7.reuse, 0x1 ;  /* 0x00000001070f7836 */ /* 0x040fe20000000000 */
[----:B0-----:R-:W0:Y:S01]  /*01c0*/  LDC.64 R10, c[0x0][0x388] ;  /* 0x0000e200ff0a7b82 */ /* 0x001e220000000a00 */
[----:B------:R-:W1:Y:S01]  /*01d0*/  LDCU UR6, c[0x0][0x398] ;  /* 0x00007300ff0677ac */ /* 0x000e620008000800 */
[CC--:B------:R-:W-:Y:S02]  /*01e0*/  ISETP.GE.U32.AND P2, PT, R0.reuse, R3.reuse, PT ;  /* 0x000000030000720c */ /* 0x0c0fe40003f46070 */
[----:B------:R-:W-:Y:S02]  /*01f0*/  ISETP.EQ.OR P0, PT, R7, RZ, P0 ;  /* 0x000000ff0700720c */ /* 0x000fe40000702670 */
[----:B------:R-:W-:Y:S02]  /*0200*/  ISETP.GE.OR P1, PT, R15, R2, P2 ;  /* 0x000000020f00720c */ /* 0x000fe40001726670 */
[----:B------:R-:W-:-:S11]  /*0210*/  ISETP.GE.U32.OR P4, PT, R0, R3, P0 ;  /* 0x000000030000720c */ /* 0x000fd60000786470 */
[----:B------:R-:W2:Y:S01]  /*0220*/  @!P1 LDC.64 R12, c[0x0][0x388] ;  /* 0x0000e200ff0c9b82 */ /* 0x000ea20000000a00 */
[CCC-:B------:R-:W-:Y:S02]  /*0230*/  @!P1 IMAD R6, R9.reuse, R2.reuse, -R2.reuse ;  /* 0x0000000209069224 */ /* 0x1c0fe400078e0a02 */
[----:B------:R-:W-:Y:S02]  /*0240*/  @!P4 IMAD R0, R9, R2, -R2 ;  /* 0x000000020900c224 */ /* 0x000fe400078e0a02 */
[----:B0-----:R-:W-:-:S03]  /*0250*/  IMAD.WIDE R4, R19, 0x4, R10 ;  /* 0x0000000413047825 */ /* 0x001fc600078e020a */
[----:B------:R-:W-:Y:S01]  /*0260*/  @!P4 IADD3 R17, PT, PT, R7, -0x1, R0 ;  /* 0xffffffff0711c810 */ /* 0x000fe20007ffe000 */
[----:B------:R-:W-:Y:S01]  /*0270*/  @!P2 IMAD R0, R9, R2, -R2 ;  /* 0x000000020900a224 */ /* 0x000fe200078e0a02 */
[----:B------:R-:W-:-:S03]  /*0280*/  @!P1 IADD3 R6, P3, PT, R7, R6, RZ ;  /* 0x0000000607069210 */ /* 0x000fc60007f7e0ff */
[----:B------:R-:W-:Y:S02]  /*0290*/  @!P2 IMAD.IADD R21, R7, 0x1, R0 ;  /* 0x000000010715a824 */ /* 0x000fe400078e0200 */
[--C-:B------:R-:W-:Y:S01]  /*02a0*/  @!P4 IMAD.WIDE.U32 R16, R17, 0x4, R10.reuse ;  /* 0x000000041110c825 */ /* 0x100fe200078e000a */
[----:B------:R-:W3:Y:S03]  /*02b0*/  LDG.E R0, desc[UR4][R4.64] ;  /* 0x0000000404007981 */ /* 0x000ee6000c1e1900 */
[----:B------:R-:W-:Y:S02]  /*02c0*/  @!P2 IMAD.WIDE R18, R21, 0x4, R10 ;  /* 0x000000041512a825 */ /* 0x000fe400078e020a */
[----:B------:R-:W4:Y:S02]  /*02d0*/  @!P4 LDG.E R17, desc[UR4][R16.64] ;  /* 0x000000041011c981 */ /* 0x000f24000c1e1900 */
[----:B------:R-:W-:Y:S01]  /*02e0*/  @!P1 IMAD.X R8, RZ, RZ, RZ, P3 ;  /* 0x000000ffff089224 */ /* 0x000fe200018e06ff */
[C---:B--2---:R-:W-:Y:S01]  /*02f0*/  @!P1 LEA R20, P3, R6.reuse, R12, 0x2 ;  /* 0x0000000c06149211 */ /* 0x044fe200078610ff */
[----:B------:R-:W2:Y:S03]  /*0300*/  @!P2 LDG.E R18, desc[UR4][R18.64] ;  /* 0x000000041212a981 */ /* 0x000ea6000c1e1900 */
[----:B------:R-:W-:-:S05]  /*0310*/  @!P1 LEA.HI.X R21, R6, R13, R8, 0x2, P3 ;  /* 0x0000000d06159211 */ /* 0x000fca00018f1408 */
[----:B------:R-:W5:Y:S01]  /*0320*/  @!P1 LDG.E R20, desc[UR4][R20.64+0x4] ;  /* 0x0000040414149981 */ /* 0x000f62000c1e1900 */
[----:B------:R-:W-:Y:S01]  /*0330*/  IMAD.MOV.U32 R13, RZ, RZ, -0x39e3c400 ;  /* 0xc61c3c00ff0d7424 */ /* 0x000fe200078e00ff */
[C---:B----4-:R-:W-:Y:S02]  /*0340*/  @!P4 FMNMX R6, R17.reuse, -9999, !PT ;  /* 0xc61c3c001106c809 */ /* 0x050fe40007800000 */
[C---:B---3--:R-:W-:Y:S02]  /*0350*/  @!P4 FSETP.GEU.AND P6, PT, R17.reuse, R0, PT ;  /* 0x000000001100c20b */ /* 0x048fe40003fce000 */
[----:B--2---:R-:W-:Y:S02]  /*0360*/  FSETP.NEU.AND P3, PT, R18, -9999, !P2 ;  /* 0xc61c3c001200780b */ /* 0x004fe4000576d000 */
[----:B------:R-:W-:Y:S02]  /*0370*/  @!P4 FSETP.NEU.AND P5, PT, R17, -9999, PT ;  /* 0xc61c3c001100c80b */ /* 0x000fe40003fad000 */
[----:B------:R-:W-:-:S04]  /*0380*/  @!P4 FSEL R6, R6, -9999, !P6 ;  /* 0xc61c3c000606c808 */ /* 0x000fc80007000000 */
[----:B------:R-:W-:Y:S02]  /*0390*/  @!P4 FSEL R13, R6, -9999, P5 ;  /* 0xc61c3c00060dc808 */ /* 0x000fe40002800000 */
[----:B------:R-:W-:Y:S02]  /*03a0*/  @!P2 FSETP.GEU.AND P5, PT, R18, R0, PT ;  /* 0x000000001200a20b */ /* 0x000fe40003fae000 */
[----:B-----5:R-:W-:Y:S02]  /*03b0*/  FSETP.NEU.AND P4, PT, R20, -9999, !P1 ;  /* 0xc61c3c001400780b */ /* 0x020fe40004f8d000 */
[----:B------:R-:W-:Y:S01]  /*03c0*/  @!P2 FMNMX R18, R13, R18, !PT ;  /* 0x000000120d12a209 */ /* 0x000fe20007800000 */
[----:B------:R-:W-:-:S03]  /*03d0*/  VIADD R6, R9, 0x1 ;  /* 0x0000000109067836 */ /* 0x000fc60000000000 */
[----:B------:R-:W-:Y:S02]  /*03e0*/  @P3 FSEL R13, R18, R13, !P5 ;  /* 0x0000000d120d3208 */ /* 0x000fe40006800000 */
[----:B------:R-:W-:Y:S02]  /*03f0*/  @!P1 FSETP.GEU.AND P5, PT, R20, R0, PT ;  /* 0x000000001400920b */ /* 0x000fe40003fae000 */
[----:B------:R-:W-:Y:S02]  /*0400*/  @!P1 FMNMX R20, R13, R20, !PT ;  /* 0x000000140d149209 */ /* 0x000fe40007800000 */
[----:B------:R-:W-:Y:S02]  /*0410*/  ISETP.GE.U32.AND P2, PT, R6, R3, PT ;  /* 0x000000030600720c */ /* 0x000fe40003f46070 */
[----:B------:R-:W-:Y:S02]  /*0420*/  @P4 FSEL R13, R20, R13, !P5 ;  /* 0x0000000d140d4208 */ /* 0x000fe40006800000 */
[----:B------:R-:W-:-:S02]  /*0430*/  ISETP.GE.OR P4, PT, R15, R2, P2 ;  /* 0x000000020f00720c */ /* 0x000fc40001786670 */
[----:B------:R-:W-:Y:S02]  /*0440*/  ISETP.GE.U32.OR P3, PT, R6, R3, P0 ;  /* 0x000000030600720c */ /* 0x000fe40000766470 */
[----:B------:R-:W2:Y:S01]  /*0450*/  @!P0 LDG.E R6, desc[UR4][R4.64+-0x4] ;  /* 0xfffffc0404068981 */ /* 0x000ea2000c1e1900 */
[----:B------:R-:W-:-:S08]  /*0460*/  ISETP.GE.AND P5, PT, R15, R2, PT ;  /* 0x000000020f00720c */ /* 0x000fd00003fa6270 */
[----:B------:R-:W0:Y:S02]  /*0470*/  @!P4 LDC.64 R14, c[0x0][0x388] ;  /* 0x0000e200ff0ecb82 */ /* 0x000e240000000a00 */
[----:B------:R-:W-:-:S03]  /*0480*/  @!P3 IMAD R12, R9, R2, R2 ;  /* 0x00000002090cb224 */ /* 0x000fc600078e0202 */
[----:B------:R-:W3:Y:S02]  /*0490*/  @!P5 LDG.E R8, desc[UR4][R4.64+0x4] ;  /* 0x000004040408d981 */ /* 0x000ee4000c1e1900 */
[----:B------:R-:W-:Y:S01]  /*04a0*/  @!P3 IADD3 R3, PT, PT, R7, -0x1, R12 ;  /* 0xffffffff0703b810 */ /* 0x000fe20007ffe00c */
[----:B------:R-:W-:-:S04]  /*04b0*/  @!P4 IMAD R12, R9, R2, R2 ;  /* 0x00000002090cc224 */ /* 0x000fc800078e0202 */
[----:B------:R-:W-:Y:S01]  /*04c0*/  @!P3 IMAD.WIDE.U32 R10, R3, 0x4, R10 ;  /* 0x00000004030ab825 */ /* 0x000fe200078e000a */
[----:B------:R-:W-:-:S03]  /*04d0*/  @!P4 IADD3 R7, P6, PT, R7, R12, RZ ;  /* 0x0000000c0707c210 */ /* 0x000fc60007fde0ff */
[----:B------:R-:W-:Y:S02]  /*04e0*/  @!P2 IMAD.WIDE R2, R2, 0x4, R4 ;  /* 0x000000040202a825 */ /* 0x000fe400078e0204 */
[----:B------:R-:W4:Y:S02]  /*04f0*/  @!P3 LDG.E R10, desc[UR4][R10.64] ;  /* 0x000000040a0ab981 */ /* 0x000f24000c1e1900 */
[----:B------:R-:W-:Y:S02]  /*0500*/  @!P4 IMAD.X R12, RZ, RZ, RZ, P6 ;  /* 0x000000ffff0cc224 */ /* 0x000fe400030e06ff */
[----:B------:R-:W5:Y:S01]  /*0510*/  @!P2 LDG.E R2, desc[UR4][R2.64] ;  /* 0x000000040202a981 */ /* 0x000f62000c1e1900 */
[----:B0-----:R-:W-:-:S04]  /*0520*/  @!P4 LEA R14, P6, R7, R14, 0x2 ;  /* 0x0000000e070ec211 */ /* 0x001fc800078c10ff */
[----:B------:R-:W-:-:S05]  /*0530*/  @!P4 LEA.HI.X R15, R7, R15, R12, 0x2, P6 ;  /* 0x0000000f070fc211 */ /* 0x000fca00030f140c */
[----:B------:R-:W5:Y:S01]  /*0540*/  @!P4 LDG.E R14, desc[UR4][R14.64+0x4] ;  /* 0x000004040e0ec981 */ /* 0x000f62000c1e1900 */
[C---:B--2---:R-:W-:Y:S02]  /*0550*/  FSETP.NEU.AND P6, PT, R6.reuse, -9999, !P0 ;  /* 0xc61c3c000600780b */ /* 0x044fe400047cd000 */
[----:B------:R-:W-:Y:S02]  /*0560*/  @!P0 FSETP.GEU.AND P1, PT, R6, R0, PT ;  /* 0x000000000600820b */ /* 0x000fe40003f2e000 */
[----:B------:R-:W-:-:S09]  /*0570*/  @!P0 FMNMX R6, R13, R6, !PT ;  /* 0x000000060d068209 */ /* 0x000fd20007800000 */
[----:B------:R-:W-:Y:S02]  /*0580*/  @P6 FSEL R13, R6, R13, !P1 ;  /* 0x0000000d060d6208 */ /* 0x000fe40004800000 */
[C---:B---3--:R-:W-:Y:S02]  /*0590*/  FSETP.NEU.AND P1, PT, R8.reuse, -9999, !P5 ;  /* 0xc61c3c000800780b */ /* 0x048fe40006f2d000 */
[----:B------:R-:W-:Y:S02]  /*05a0*/  @!P5 FSETP.GEU.AND P6, PT, R8, R0, PT ;  /* 0x000000000800d20b */ /* 0x000fe40003fce000 */
[----:B------:R-:W-:Y:S02]  /*05b0*/  @!P5 FMNMX R8, R13, R8, !PT ;  /* 0x000000080d08d209 */ /* 0x000fe40007800000 */
[----:B----4-:R-:W-:-:S07]  /*05c0*/  FSETP.NEU.AND P0, PT, R10, -9999, !P3 ;  /* 0xc61c3c000a00780b */ /* 0x010fce0005f0d000 */
[----:B------:R-:W-:Y:S02]  /*05d0*/  @P1 FSEL R13, R8, R13, !P6 ;  /* 0x0000000d080d1208 */ /* 0x000fe40007000000 */
[----:B------:R-:W-:Y:S02]  /*05e0*/  @!P3 FSETP.GEU.AND P5, PT, R10, R0, PT ;  /* 0x000000000a00b20b */ /* 0x000fe40003fae000 */
[----:B-----5:R-:W-:Y:S02]  /*05f0*/  FSETP.NEU.AND P1, PT, R2, -9999, !P2 ;  /* 0xc61c3c000200780b */ /* 0x020fe4000572d000 */
[----:B------:R-:W-:-:S04]  /*0600*/  @!P3 FMNMX R10, R13, R10, !PT ;  /* 0x0000000a0d0ab209 */ /* 0x000fc80007800000 */
[----:B------:R-:W-:Y:S02]  /*0610*/  @P0 FSEL R13, R10, R13, !P5 ;  /* 0x0000000d0a0d0208 */ /* 0x000fe40006800000 */
[----:B------:R-:W-:Y:S02]  /*0620*/  @!P2 FSETP.GEU.AND P0, PT, R2, R0, PT ;  /* 0x000000000200a20b */ /* 0x000fe40003f0e000 */
[----:B------:R-:W-:Y:S02]  /*0630*/  FSETP.NEU.AND P3, PT, R14, -9999, !P4 ;  /* 0xc61c3c000e00780b */ /* 0x000fe4000676d000 */
[----:B------:R-:W-:-:S04]  /*0640*/  @!P2 FMNMX R2, R13, R2, !PT ;  /* 0x000000020d02a209 */ /* 0x000fc80007800000 */
[----:B------:R-:W-:Y:S02]  /*0650*/  @P1 FSEL R13, R2, R13, !P0 ;  /* 0x0000000d020d1208 */ /* 0x000fe40004000000 */
[----:B------:R-:W-:Y:S02]  /*0660*/  @!P4 FSETP.GEU.AND P0, PT, R14, R0, PT ;  /* 0x000000000e00c20b */ /* 0x000fe40003f0e000 */
[----:B------:R-:W-:-:S04]  /*0670*/  @!P4 FMNMX R14, R13, R14, !PT ;  /* 0x0000000e0d0ec209 */ /* 0x000fc80007800000 */
[----:B------:R-:W-:-:S05]  /*0680*/  @P3 FSEL R13, R14, R13, !P0 ;  /* 0x0000000d0e0d3208 */ /* 0x000fca0004000000 */
[----:B------:R-:W-:-:S05]  /*0690*/  FADD R2, -R13, R0 ;  /* 0x000000000d027221 */ /* 0x000fca0000000100 */
[----:B-1----:R-:W-:-:S04]  /*06a0*/  FSETP.GT.AND P0, PT, R2, UR6, PT ;  /* 0x0000000602007c0b */ /* 0x002fc8000bf04000 */
[----:B------:R-:W-:-:S13]  /*06b0*/  FSETP.EQ.OR P0, PT, R13, -9999, !P0 ;  /* 0xc61c3c000d00780b */ /* 0x000fda0004702400 */
[----:B------:R-:W-:Y:S05]  /*06c0*/  @P0 EXIT ;  /* 0x000000000000094d */ /* 0x000fea0003800000 */
[----:B------:R-:W-:-:S05]  /*06d0*/  FADD R13, R13, UR6 ;  /* 0x000000060d0d7e21 */ /* 0x000fca0008000000 */
[----:B------:R-:W-:-:S13]  /*06e0*/  FSETP.GEU.AND P0, PT, R13, R0, PT ;  /* 0x000000000d00720b */ /* 0x000fda0003f0e000 */
[----:B------:R-:W-:Y:S05]  /*06f0*/  @P0 EXIT ;  /* 0x000000000000094d */ /* 0x000fea0003800000 */
[----:B------:R-:W0:Y:S01]  /*0700*/  LDC.64 R2, c[0x0][0x3a0] ;  /* 0x0000e800ff027b82 */ /* 0x000e220000000a00 */
[----:B------:R-:W-:Y:S01]  /*0710*/  IMAD.MOV.U32 R7, RZ, RZ, 0x1 ;  /* 0x00000001ff077424 */ /* 0x000fe200078e00ff */
[----:B------:R-:W-:Y:S04]  /*0720*/  STG.E desc[UR4][R4.64], R13 ;  /* 0x0000000d04007986 */ /* 0x000fe8000c101904 */
[----:B0-----:R-:W-:Y:S01]  /*0730*/  STG.E desc[UR4][R2.64], R7 ;  /* 0x0000000702007986 */ /* 0x001fe2000c101904 */
[----:B------:R-:W-:Y:S05]  /*0740*/  EXIT ;  /* 0x000000000000794d */ /* 0x000fea0003800000 */
.L_x_1:
        /* <DEDUP_REMOVED lines=11> */
.L_x_96:


//--------------------- .text._ZN10geospatial7kernels24terrainDerivativesKernelEPKfPfS3_S3_iiff --------------------------
	.section	.text._ZN10geospatial7kernels24terrainDerivativesKernelEPKfPfS3_S3_iiff,"ax",@progbits
	.align	128
        .global         _ZN10geospatial7kernels24terrainDerivativesKernelEPKfPfS3_S3_iiff
        .type           _ZN10geospatial7kernels24terrainDerivativesKernelEPKfPfS3_S3_iiff,@function
        .size           _ZN10geospatial7kernels24terrainDerivativesKernelEPKfPfS3_S3_iiff,(.L_x_92 - _ZN10geospatial7kernels24terrainDerivativesKernelEPKfPfS3_S3_iiff)
        .other          _ZN10geospatial7kernels24terrainDerivativesKernelEPKfPfS3_S3_iiff,@"STO_CUDA_ENTRY STV_DEFAULT"
_ZN10geospatial7kernels24terrainDerivativesKernelEPKfPfS3_S3_iiff:
.text._ZN10geospatial7kernels24terrainDerivativesKernelEPKfPfS3_S3_iiff:
[----:B------:R-:W-:Y:S01]  /*0000*/  LDC R1, c[0x0][0x37c] ;  /* 0x0000df00ff017b82 */ /* 0x000fe20000000800 */
[----:B------:R-:W0:Y:S07]  /*0010*/  S2R R0, SR_TID.X ;  /* 0x0000000000007919 */ /* 0x000e2e0000002100 */
[----:B------:R-:W0:Y:S01]  /*0020*/  S2UR UR4, SR_CTAID.X ;  /* 0x00000000000479c3 */ /* 0x000e220000002500 */
[----:B------:R-:W1:Y:S07]  /*0030*/  S2R R2, SR_TID.Y ;  /* 0x0000000000027919 */ /* 0x000e6e0000002200 */
[----:B------:R-:W0:Y:S08]  /*0040*/  LDC R3, c[0x0][0x360] ;  /* 0x0000d800ff037b82 */ /* 0x000e300000000800 */
[----:B------:R-:W2:Y:S08]  /*0050*/  LDC.64 R4, c[0x0][0x3a0] ;  /* 0x0000e800ff047b82 */ /* 0x000eb00000000a00 */
[----:B------:R-:W1:Y:S08]  /*0060*/  S2UR UR5, SR_CTAID.Y ;  /* 0x00000000000579c3 */ /* 0x000e700000002600 */
[----:B------:R-:W1:Y:S01]  /*0070*/  LDC R7, c[0x0][0x364] ;  /* 0x0000d900ff077b82 */ /* 0x000e620000000800 */
[----:B0-----:R-:W-:-:S02]  /*0080*/  IMAD R3, R3, UR4, R0 ;  /* 0x0000000403037c24 */ /* 0x001fc4000f8e0200 */
[----:B--2---:R-:W-:-:S05]  /*0090*/  VIADD R0, R4, 0xffffffff ;  /* 0xffffffff04007836 */ /* 0x004fca0000000000 */
[----:B------:R-:W-:Y:S01]  /*00a0*/  ISETP.GE.AND P0, PT, R3, R0, PT ;  /* 0x000000000300720c */ /* 0x000fe20003f06270 */
[----:B------:R-:W-:-:S03]  /*00b0*/  VIADD R0, R5, 0xffffffff ;  /* 0xffffffff05007836 */ /* 0x000fc60000000000 */
[----:B------:R-:W-:Y:S01]  /*00c0*/  ISETP.LT.OR P0, PT, R3, 0x1, P0 ;  /* 0x000000010300780c */ /* 0x000fe20000701670 */
[----:B-1----:R-:W-:-:S05]  /*00d0*/  IMAD R7, R7, UR5, R2 ;  /* 0x0000000507077c24 */ /* 0x002fca000f8e0202 */
[----:B------:R-:W-:-:S04]  /*00e0*/  ISETP.EQ.OR P0, PT, R7, RZ, P0 ;  /* 0x000000ff0700720c */ /* 0x000fc80000702670 */
[----:B------:R-:W-:-:S13]  /*00f0*/  ISETP.GE.OR P0, PT, R7, R0, P0 ;  /* 0x000000000700720c */ /* 0x000fda0000706670 */
[----:B------:R-:W-:Y:S05]  /*0100*/  @P0 EXIT ;  /* 0x000000000000094d */ /* 0x000fea0003800000 */
[----:B------:R-:W0:Y:S01]  /*0110*/  LDC.64 R16, c[0x0][0x380] ;  /* 0x0000e000ff107b82 */ /* 0x000e220000000a00 */
[----:B------:R-:W1:Y:S01]  /*0120*/  LDCU.64 UR6, c[0x0][0x380] ;  /* 0x00007000ff0677ac */ /* 0x000e620008000a00 */
[----:B------:R-:W-:Y:S01]  /*0130*/  IMAD R0, R7, R4, -R4 ;  /* 0x0000000407007224 */ /* 0x000fe200078e0a04 */
[----:B------:R-:W2:Y:S04]  /*0140*/  LDCU.64 UR4, c[0x0][0x358] ;  /* 0x00006b00ff0477ac */ /* 0x000ea80008000a00 */
[CC--:B------:R-:W-:Y:S02]  /*0150*/  IADD3 R2, P0, PT, R3.reuse, R0.reuse, RZ ;  /* 0x0000000003027210 */ /* 0x0c0fe40007f1e0ff */
[----:B------:R-:W-:Y:S02]  /*0160*/  IADD3 R5, PT, PT, R3, R0, RZ ;  /* 0x0000000003057210 */ /* 0x000fe40007ffe0ff */
[----:B------:R-:W-:-:S02]  /*0170*/  LEA.HI.X.SX32 R9, R0, RZ, 0x1, P0 ;  /* 0x000000ff00097211 */ /* 0x000fc400000f0eff */
[----:B-1----:R-:W-:-:S04]  /*0180*/  LEA R8, P0, R2, UR6, 0x2 ;  /* 0x0000000602087c11 */ /* 0x002fc8000f8010ff */
[----:B------:R-:W-:Y:S01]  /*0190*/  LEA.HI.X R9, R2, UR7, R9, 0x2, P0 ;  /* 0x0000000702097c11 */ /* 0x000fe200080f1409 */
[----:B0-----:R-:W-:-:S04]  /*01a0*/  IMAD.WIDE R16, R5, 0x4, R16 ;  /* 0x0000000405107825 */ /* 0x001fc800078e0210 */
[----:B--2---:R-:W2:Y:S04]  /*01b0*/  LDG.E.CONSTANT R13, desc[UR4][R8.64+-0x4] ;  /* 0xfffffc04080d7981 */ /* 0x004ea8000c1e9900 */
[----:B------:R-:W3:Y:S01]  /*01c0*/  LDG.E.CONSTANT R10, desc[UR4][R16.64] ;  /* 0x00000004100a7981 */ /* 0x000ee2000c1e9900 */
[C---:B------:R-:W-:Y:S02]  /*01d0*/  IMAD R2, R4.reuse, 0x2, R0 ;  /* 0x0000000204027824 */ /* 0x040fe400078e0200 */
[----:B------:R-:W-:Y:S01]  /*01e0*/  IMAD.WIDE R14, R4, 0x4, R16 ;  /* 0x00000004040e7825 */ /* 0x000fe200078e0210 */
[----:B------:R-:W4:Y:S02]  /*01f0*/  LDG.E.CONSTANT R0, desc[UR4][R16.64+0x4] ;  /* 0x0000040410007981 */ /* 0x000f24000c1e9900 */
[----:B------:R-:W-:-:S02]  /*0200*/  IADD3 R5, P0, PT, R3, R2, RZ ;  /* 0x0000000203057210 */ /* 0x000fc40007f1e0ff */
[----:B------:R-:W5:Y:S02]  /*0210*/  LDG.E.CONSTANT R6, desc[UR4][R14.64+-0x4] ;  /* 0xfffffc040e067981 */ /* 0x000f64000c1e9900 */
[----:B------:R-:W-:Y:S02]  /*0220*/  LEA.HI.X.SX32 R12, R2, RZ, 0x1, P0 ;  /* 0x000000ff020c7211 */ /* 0x000fe400000f0eff */
[C---:B------:R-:W-:Y:S01]  /*0230*/  LEA R20, P0, R5.reuse, UR6, 0x2 ;  /* 0x0000000605147c11 */ /* 0x040fe2000f8010ff */
[----:B------:R-:W5:Y:S03]  /*0240*/  LDG.E.CONSTANT R2, desc[UR4][R14.64] ;  /* 0x000000040e027981 */ /* 0x000f66000c1e9900 */
[----:B------:R-:W-:Y:S02]  /*0250*/  LEA.HI.X R21, R5, UR7, R12, 0x2, P0 ;  /* 0x0000000705157c11 */ /* 0x000fe400080f140c */
[----:B------:R-:W5:Y:S01]  /*0260*/  LDG.E.CONSTANT R12, desc[UR4][R14.64+0x4] ;  /* 0x000004040e0c7981 */ /* 0x000f62000c1e9900 */
[----:B------:R-:W-:-:S03]  /*0270*/  IMAD.WIDE R18, R4, 0x4, R14 ;  /* 0x0000000404127825 */ /* 0x000fc600078e020e */
[----:B------:R-:W5:Y:S04]  /*0280*/  LDG.E.CONSTANT R20, desc[UR4][R20.64+-0x4] ;  /* 0xfffffc0414147981 */ /* 0x000f68000c1e9900 */
[----:B------:R-:W5:Y:S04]  /*0290*/  LDG.E.CONSTANT R9, desc[UR4][R18.64+0x4] ;  /* 0x0000040412097981 */ /* 0x000f68000c1e9900 */
[----:B------:R-:W5:Y:S01]  /*02a0*/  LDG.E.CONSTANT R8, desc[UR4][R18.64] ;  /* 0x0000000412087981 */ /* 0x000f62000c1e9900 */
[----:B------:R-:W-:Y:S01]  /*02b0*/  IMAD R3, R7, R4, R3 ;  /* 0x0000000407037224 */ /* 0x000fe200078e0203 */
[----:B---3--:R-:W-:-:S04]  /*02c0*/  FSETP.NEU.AND P0, PT, R10, -9999, PT ;  /* 0xc61c3c000a00780b */ /* 0x008fc80003f0d000 */
[----:B--2---:R-:W-:-:S04]  /*02d0*/  FSETP.NEU.AND P0, PT, R13, -9999, P0 ;  /* 0xc61c3c000d00780b */ /* 0x004fc8000070d000 */
[----:B----4-:R-:W-:-:S04]  /*02e0*/  FSETP.NEU.AND P0, PT, R0, -9999, P0 ;  /* 0xc61c3c000000780b */ /* 0x010fc8000070d000 */
[----:B-----5:R-:W-:-:S04]  /*02f0*/  FSETP.NEU.AND P0, PT, R6, -9999, P0 ;  /* 0xc61c3c000600780b */ /* 0x020fc8000070d000 */
[----:B------:R-:W-:-:S04]  /*0300*/  FSETP.NEU.AND P0, PT, R2, -9999, P0 ;  /* 0xc61c3c000200780b */ /* 0x000fc8000070d000 */
[----:B------:R-:W-:-:S04]  /*0310*/  FSETP.NEU.AND P0, PT, R12, -9999, P0 ;  /* 0xc61c3c000c00780b */ /* 0x000fc8000070d000 */
[----:B------:R-:W-:Y:S02]  /*0320*/  FSETP.NEU.AND P0, PT, R20, -9999, P0 ;  /* 0xc61c3c001400780b */ /* 0x000fe4000070d000 */
[----:B------:R-:W-:Y:S02]  /*0330*/  FSETP.NEU.AND P1, PT, R9, -9999, PT ;  /* 0xc61c3c000900780b */ /* 0x000fe40003f2d000 */
[----:B------:R-:W-:-:S13]  /*0340*/  FSETP.NEU.AND P0, PT, R8, -9999, P0 ;  /* 0xc61c3c000800780b */ /* 0x000fda000070d000 */
[----:B------:R-:W-:Y:S05]  /*0350*/  @P0 BRA P1, `(.L_x_2) ;  /* 0x00000000002c0947 */ /* 0x000fea0000800000 */
[----:B------:R-:W0:Y:S01]  /*0360*/  LDC.64 R4, c[0x0][0x388] ;  /* 0x0000e200ff047b82 */ /* 0x000e220000000a00 */
[----:B------:R-:W-:-:S07]  /*0370*/  IMAD.MOV.U32 R11, RZ, RZ, -0x39e3c400 ;  /* 0xc61c3c00ff0b7424 */ /* 0x000fce00078e00ff */
[----:B------:R-:W1:Y:S08]  /*0380*/  LDC.64 R6, c[0x0][0x390] ;  /* 0x0000e400ff067b82 */ /* 0x000e700000000a00 */
[----:B------:R-:W2:Y:S01]  /*0390*/  LDC.64 R8, c[0x0][0x398] ;  /* 0x0000e600ff087b82 */ /* 0x000ea20000000a00 */
[----:B0-----:R-:W-:-:S05]  /*03a0*/  IMAD.WIDE R4, R3, 0x4, R4 ;  /* 0x0000000403047825 */ /* 0x001fca00078e0204 */
[----:B------:R-:W-:Y:S01]  /*03b0*/  STG.E desc[UR4][R4.64], R11 ;  /* 0x0000000b04007986 */ /* 0x000fe2000c101904 */
[----:B-1----:R-:W-:-:S05]  /*03c0*/  IMAD.WIDE R6, R3, 0x4, R6 ;  /* 0x0000000403067825 */ /* 0x002fca00078e0206 */
[----:B------:R-:W-:Y:S01]  /*03d0*/  STG.E desc[UR4][R6.64], R11 ;  /* 0x0000000b06007986 */ /* 0x000fe2000c101904 */
[----:B--2---:R-:W-:-:S05]  /*03e0*/  IMAD.WIDE R2, R3, 0x4, R8 ;  /* 0x0000000403027825 */ /* 0x004fca00078e0208 */
[----:B------:R-:W-:Y:S01]  /*03f0*/  STG.E desc[UR4][R2.64], R11 ;  /* 0x0000000b02007986 */ /* 0x000fe2000c101904 */
[----:B------:R-:W-:Y:S05]  /*0400*/  EXIT ;  /* 0x000000000000794d */ /* 0x000fea0003800000 */
.L_x_2:
[----:B------:R-:W0:Y:S01]  /*0410*/  LDC.64 R4, c[0x0][0x3a8] ;  /* 0x0000ea00ff047b82 */ /* 0x000e220000000a00 */
[----:B------:R-:W-:Y:S01]  /*0420*/  BSSY.RECONVERGENT B0, `(.L_x_3) ;  /* 0x0000016000007945 */ /* 0x000fe20003800200 */
[----:B0-----:R-:W-:Y:S01]  /*0430*/  FMUL R7, R4, 8 ;  /* 0x4100000004077820 */ /* 0x001fe20000400000 */
[-C--:B------:R-:W-:Y:S01]  /*0440*/  FMUL R11, R6, R5.reuse ;  /* 0x00000005060b7220 */ /* 0x080fe20000400000 */
[-C--:B------:R-:W-:Y:S01]  /*0450*/  FMUL R4, R0, R5.reuse ;  /* 0x0000000500047220 */ /* 0x080fe20000400000 */
[-C--:B------:R-:W-:Y:S01]  /*0460*/  FMUL R6, R20, R5.reuse ;  /* 0x0000000514067220 */ /* 0x080fe20000400000 */
[----:B------:R-:W0:Y:S01]  /*0470*/  MUFU.RCP R14, R7 ;  /* 0x00000007000e7308 */ /* 0x000e220000001000 */
[-C--:B------:R-:W-:Y:S01]  /*0480*/  FFMA R11, R12, R5.reuse, -R11 ;  /* 0x000000050c0b7223 */ /* 0x080fe2000000080b */
[-C--:B------:R-:W-:Y:S01]  /*0490*/  FFMA R0, -R13, R5.reuse, R4 ;  /* 0x000000050d007223 */ /* 0x080fe20000000104 */
[----:B------:R-:W-:-:S03]  /*04a0*/  FFMA R15, R9, R5, -R6 ;  /* 0x00000005090f7223 */ /* 0x000fc60000000806 */
[----:B------:R-:W-:-:S04]  /*04b0*/  FFMA R0, R11, 2, R0 ;  /* 0x400000000b007823 */ /* 0x000fc80000000000 */
[----:B------:R-:W-:Y:S01]  /*04c0*/  FADD R0, R0, R15 ;  /* 0x0000000f00007221 */ /* 0x000fe20000000000 */
[----:B------:R-:W-:-:S03]  /*04d0*/  FMUL R15, R10, R5 ;  /* 0x000000050a0f7220 */ /* 0x000fc60000400000 */
[----:B------:R-:W1:Y:S01]  /*04e0*/  FCHK P0, R0, R7 ;  /* 0x0000000700007302 */ /* 0x000e620000000000 */
[----:B0-----:R-:W-:-:S04]  /*04f0*/  FFMA R11, -R7, R14, 1 ;  /* 0x3f800000070b7423 */ /* 0x001fc8000000010e */
[----:B------:R-:W-:-:S04]  /*0500*/  FFMA R11, R14, R11, R14 ;  /* 0x0000000b0e0b7223 */ /* 0x000fc8000000000e */
[----:B------:R-:W-:-:S04]  /*0510*/  FFMA R12, R0, R11, RZ ;  /* 0x0000000b000c7223 */ /* 0x000fc800000000ff */
[----:B------:R-:W-:-:S04]  /*0520*/  FFMA R14, -R7, R12, R0 ;  /* 0x0000000c070e7223 */ /* 0x000fc80000000100 */
[----:B------:R-:W-:Y:S01]  /*0530*/  FFMA R5, R11, R14, R12 ;  /* 0x0000000e0b057223 */ /* 0x000fe2000000000c */
[----:B-1----:R-:W-:Y:S06]  /*0540*/  @!P0 BRA `(.L_x_4) ;  /* 0x00000000000c8947 */ /* 0x002fec0003800000 */
[----:B------:R-:W-:-:S07]  /*0550*/  MOV R10, 0x570 ;  /* 0x00000570000a7802 */ /* 0x000fce0000000f00 */
[----:B------:R-:W-:Y:S05]  /*0560*/  CALL.REL.NOINC `($__internal_2_$__cuda_sm3x_div_rn_noftz_f32_slowpath) ;  /* 0x0000001800087944 */ /* 0x000fea0003c00000 */
[----:B------:R-:W-:-:S07]  /*0570*/  MOV R5, R0 ;  /* 0x0000000000057202 */ /* 0x000fce0000000f00 */
.L_x_4:
[----:B------:R-:W-:Y:S05]  /*0580*/  BSYNC.RECONVERGENT B0 ;  /* 0x0000000000007941 */ /* 0x000fea0003800200 */
.L_x_3:
[----:B------:R-:W0:Y:S01]  /*0590*/  LDCU UR6, c[0x0][0x3ac] ;  /* 0x00007580ff0677ac */ /* 0x000e220008000800 */
[----:B------:R-:W1:Y:S01]  /*05a0*/  MUFU.RCP R10, R7 ;  /* 0x00000007000a7308 */ /* 0x000e620000001000 */
[----:B------:R-:W-:Y:S01]  /*05b0*/  BSSY.RECONVERGENT B0, `(.L_x_5) ;  /* 0x0000010000007945 */ /* 0x000fe20003800200 */
[----:B0-----:R-:W-:Y:S01]  /*05c0*/  FFMA R8, R8, UR6, -R15 ;  /* 0x0000000608087c23 */ /* 0x001fe2000800080f */
[----:B------:R-:W-:Y:S01]  /*05d0*/  FFMA R13, -R13, UR6, R6 ;  /* 0x000000060d0d7c23 */ /* 0x000fe20008000106 */
[----:B------:R-:W-:Y:S01]  /*05e0*/  FFMA R9, R9, UR6, -R4 ;  /* 0x0000000609097c23 */ /* 0x000fe20008000804 */
[----:B-1----:R-:W-:Y:S02]  /*05f0*/  FFMA R11, -R7, R10, 1 ;  /* 0x3f800000070b7423 */ /* 0x002fe4000000010a */
[----:B------:R-:W-:-:S04]  /*0600*/  FFMA R8, R8, 2, R13 ;  /* 0x4000000008087823 */ /* 0x000fc8000000000d */
[----:B------:R-:W-:Y:S01]  /*0610*/  FADD R0, R8, R9 ;  /* 0x0000000908007221 */ /* 0x000fe20000000000 */
[----:B------:R-:W-:-:S03]  /*0620*/  FFMA R8, R10, R11, R10 ;  /* 0x0000000b0a087223 */ /* 0x000fc6000000000a */
[----:B------:R-:W0:Y:S01]  /*0630*/  FCHK P0, R0, R7 ;  /* 0x0000000700007302 */ /* 0x000e220000000000 */
[----:B------:R-:W-:-:S04]  /*0640*/  FFMA R9, R8, R0, RZ ;  /* 0x0000000008097223 */ /* 0x000fc800000000ff */
[----:B------:R-:W-:-:S04]  /*0650*/  FFMA R10, -R7, R9, R0 ;  /* 0x00000009070a7223 */ /* 0x000fc80000000100 */
[----:B------:R-:W-:Y:S01]  /*0660*/  FFMA R8, R8, R10, R9 ;  /* 0x0000000a08087223 */ /* 0x000fe20000000009 */
[----:B0-----:R-:W-:Y:S06]  /*0670*/  @!P0 BRA `(.L_x_6) ;  /* 0x00000000000c8947 */ /* 0x001fec0003800000 */
[----:B------:R-:W-:-:S07]  /*0680*/  MOV R10, 0x6a0 ;  /* 0x000006a0000a7802 */ /* 0x000fce0000000f00 */
[----:B------:R-:W-:Y:S05]  /*0690*/  CALL.REL.NOINC `($__internal_2_$__cuda_sm3x_div_rn_noftz_f32_slowpath) ;  /* 0x0000001400bc7944 */ /* 0x000fea0003c00000 */
[----:B------:R-:W-:-:S07]  /*06a0*/  IMAD.MOV.U32 R8, RZ, RZ, R0 ;  /* 0x000000ffff087224 */ /* 0x000fce00078e0000 */
.L_x_6:
[----:B------:R-:W-:Y:S05]  /*06b0*/  BSYNC.RECONVERGENT B0 ;  /* 0x0000000000007941 */ /* 0x000fea0003800200 */
.L_x_5:
[----:B------:R-:W-:Y:S01]  /*06c0*/  FMUL R0, R8, R8 ;  /* 0x0000000808007220 */ /* 0x000fe20000400000 */
[----:B------:R-:W-:Y:S03]  /*06d0*/  BSSY.RECONVERGENT B0, `(.L_x_7) ;  /* 0x000000e000007945 */ /* 0x000fe60003800200 */
[----:B------:R-:W-:-:S04]  /*06e0*/  FFMA R7, R5, R5, R0 ;  /* 0x0000000505077223 */ /* 0x000fc80000000000 */
[----:B------:R-:W-:Y:S01]  /*06f0*/  VIADD R0, R7, 0xf3000000 ;  /* 0xf300000007007836 */ /* 0x000fe20000000000 */
[----:B------:R0:W1:Y:S04]  /*0700*/  MUFU.RSQ R10, R7 ;  /* 0x00000007000a7308 */ /* 0x0000680000001400 */
[----:B------:R-:W-:-:S13]  /*0710*/  ISETP.GT.U32.AND P0, PT, R0, 0x727fffff, PT ;  /* 0x727fffff0000780c */ /* 0x000fda0003f04070 */
[----:B01----:R-:W-:Y:S05]  /*0720*/  @!P0 BRA `(.L_x_8) ;  /* 0x0000000000108947 */ /* 0x003fea0003800000 */
[----:B------:R-:W-:-:S07]  /*0730*/  MOV R13, 0x750 ;  /* 0x00000750000d7802 */ /* 0x000fce0000000f00 */
[----:B------:R-:W-:Y:S05]  /*0740*/  CALL.REL.NOINC `($__internal_1_$__cuda_sm20_sqrt_rn_f32_slowpath) ;  /* 0x0000001400387944 */ /* 0x000fea0003c00000 */
[----:B------:R-:W-:Y:S01]  /*0750*/  MOV R0, R7 ;  /* 0x0000000700007202 */ /* 0x000fe20000000f00 */
[----:B------:R-:W-:Y:S06]  /*0760*/  BRA `(.L_x_9) ;  /* 0x0000000000107947 */ /* 0x000fec0003800000 */
.L_x_8:
[----:B------:R-:W-:Y:S01]  /*0770*/  FMUL.FTZ R0, R7, R10 ;  /* 0x0000000a07007220 */ /* 0x000fe20000410000 */
[----:B------:R-:W-:-:S03]  /*0780*/  FMUL.FTZ R9, R10, 0.5 ;  /* 0x3f0000000a097820 */ /* 0x000fc60000410000 */
[----:B------:R-:W-:-:S04]  /*0790*/  FFMA R7, -R0, R0, R7 ;  /* 0x0000000000077223 */ /* 0x000fc80000000107 */
[----:B------:R-:W-:-:S07]  /*07a0*/  FFMA R0, R7, R9, R0 ;  /* 0x0000000907007223 */ /* 0x000fce0000000000 */
.L_x_9:
[----:B------:R-:W-:Y:S05]  /*07b0*/  BSYNC.RECONVERGENT B0 ;  /* 0x0000000000007941 */ /* 0x000fea0003800200 */
.L_x_7:
[----:B------:R-:W0:Y:S01]  /*07c0*/  MUFU.RCP R7, |R0| ;  /* 0x4000000000077308 */ /* 0x000e220000001000 */
[----:B------:R-:W-:Y:S01]  /*07d0*/  FSETP.GT.AND P0, PT, |R0|, 1, PT ;  /* 0x3f8000000000780b */ /* 0x000fe20003f04200 */
[----:B------:R-:W-:Y:S02]  /*07e0*/  IMAD.MOV.U32 R10, RZ, RZ, 0x3b2090aa ;  /* 0x3b2090aaff0a7424 */ /* 0x000fe400078e00ff */
[----:B------:R-:W-:Y:S02]  /*07f0*/  HFMA2 R11, -RZ, RZ, 2.017578125, 0.01168060302734375 ;  /* 0x400921fbff0b7431 */ /* 0x000fe400000001ff */
[----:B------:R-:W-:Y:S01]  /*0800*/  IMAD.MOV.U32 R18, RZ, RZ, 0x3f6ee581 ;  /* 0x3f6ee581ff127424 */ /* 0x000fe200078e00ff */
[----:B------:R-:W-:Y:S01]  /*0810*/  BSSY.RECONVERGENT B0, `(.L_x_10) ;  /* 0x0000027000007945 */ /* 0x000fe20003800200 */
[----:B------:R-:W1:Y:S01]  /*0820*/  MUFU.RCP64H R13, 3.1415920257568359375 ;  /* 0x400921fb000d7908 */ /* 0x000e620000001800 */
[----:B0-----:R-:W-:-:S05]  /*0830*/  FSEL R7, R7, |R0|, P0 ;  /* 0x4000000007077208 */ /* 0x001fca0000000000 */
[----:B------:R-:W-:-:S04]  /*0840*/  FMUL R9, R7, R7 ;  /* 0x0000000707097220 */ /* 0x000fc80000400000 */
[----:B------:R-:W-:-:S04]  /*0850*/  FFMA R10, R9, R10, -0.014396979473531246185 ;  /* 0xbc6be14f090a7423 */ /* 0x000fc8000000000a */
[----:B------:R-:W-:-:S04]  /*0860*/  FFMA R10, R9, R10, 0.039849750697612762451 ;  /* 0x3d23397e090a7423 */ /* 0x000fc8000000000a */
[----:B------:R-:W-:-:S04]  /*0870*/  FFMA R10, R9, R10, -0.072529748082160949707 ;  /* 0xbd948a7a090a7423 */ /* 0x000fc8000000000a */
[----:B------:R-:W-:-:S04]  /*0880*/  FFMA R10, R9, R10, 0.10518480092287063599 ;  /* 0x3dd76b21090a7423 */ /* 0x000fc8000000000a */
[----:B------:R-:W-:-:S04]  /*0890*/  FFMA R10, R9, R10, -0.14171802997589111328 ;  /* 0xbe111e88090a7423 */ /* 0x000fc8000000000a */
[----:B------:R-:W-:Y:S01]  /*08a0*/  FFMA R12, R9, R10, 0.19988775253295898438 ;  /* 0x3e4caf60090c7423 */ /* 0x000fe2000000000a */
[----:B------:R-:W-:-:S03]  /*08b0*/  IMAD.MOV.U32 R10, RZ, RZ, 0x54442d18 ;  /* 0x54442d18ff0a7424 */ /* 0x000fc600078e00ff */
[----:B------:R-:W-:Y:S01]  /*08c0*/  FFMA R16, R9, R12, -0.33332940936088562012 ;  /* 0xbeaaaa2709107423 */ /* 0x000fe2000000000c */
[----:B------:R-:W-:-:S03]  /*08d0*/  IMAD.MOV.U32 R12, RZ, RZ, 0x1 ;  /* 0x00000001ff0c7424 */ /* 0x000fc600078e00ff */
[----:B------:R-:W-:-:S03]  /*08e0*/  FMUL R16, R9, R16 ;  /* 0x0000001009107220 */ /* 0x000fc60000400000 */
[----:B-1----:R-:W-:Y:S01]  /*08f0*/  DFMA R14, R12, -R10, 1 ;  /* 0x3ff000000c0e742b */ /* 0x002fe2000000080a */
[----:B------:R-:W-:-:S04]  /*0900*/  FFMA R7, R7, R16, R7 ;  /* 0x0000001007077223 */ /* 0x000fc80000000007 */
[----:B------:R-:W-:Y:S01]  /*0910*/  @P0 FFMA R7, R18, 1.6832555532455444336, -R7 ;  /* 0x3fd774eb12070823 */ /* 0x000fe20000000807 */
[----:B------:R-:W-:Y:S02]  /*0920*/  FSETP.NAN.AND P0, PT, |R0|, |R0|, PT ;  /* 0x400000000000720b */ /* 0x000fe40003f08200 */
[----:B------:R-:W-:Y:S02]  /*0930*/  DFMA R14, R14, R14, R14 ;  /* 0x0000000e0e0e722b */ /* 0x000fe4000000000e */
[----:B------:R-:W-:-:S04]  /*0940*/  LOP3.LUT R0, R7, 0x80000000, R0, 0xb8, !PT ;  /* 0x8000000007007812 */ /* 0x000fc800078eb800 */
[----:B------:R-:W-:Y:S02]  /*0950*/  FSEL R0, R0, R7, !P0 ;  /* 0x0000000700007208 */ /* 0x000fe40004000000 */
[----:B------:R-:W-:-:S03]  /*0960*/  DFMA R12, R12, R14, R12 ;  /* 0x0000000e0c0c722b */ /* 0x000fc6000000000c */
[----:B------:R-:W-:-:S04]  /*0970*/  FMUL R0, R0, 180 ;  /* 0x4334000000007820 */ /* 0x000fc80000400000 */
[----:B------:R-:W0:Y:S01]  /*0980*/  F2F.F64.F32 R14, R0 ;  /* 0x00000000000e7310 */ /* 0x000e220000201800 */
[----:B------:R-:W-:-:S08]  /*0990*/  DFMA R16, R12, -R10, 1 ;  /* 0x3ff000000c10742b */ /* 0x000fd0000000080a */
[----:B------:R-:W-:Y:S01]  /*09a0*/  DFMA R16, R12, R16, R12 ;  /* 0x000000100c10722b */ /* 0x000fe2000000000c */
[----:B0-----:R-:W-:-:S07]  /*09b0*/  FSETP.GEU.AND P1, PT, |R15|, 6.5827683646048100446e-37, PT ;  /* 0x036000000f00780b */ /* 0x001fce0003f2e200 */
[----:B------:R-:W-:-:S08]  /*09c0*/  DMUL R12, R14, R16 ;  /* 0x000000100e0c7228 */ /* 0x000fd00000000000 */
[----:B------:R-:W-:-:S08]  /*09d0*/  DFMA R10, R12, -R10, R14 ;  /* 0x8000000a0c0a722b */ /* 0x000fd0000000000e */
[----:B------:R-:W-:Y:S01]  /*09e0*/  DFMA R10, R16, R10, R12 ;  /* 0x0000000a100a722b */ /* 0x000fe2000000000c */
[----:B------:R-:W-:Y:S01]  /*09f0*/  MOV R12, 0x54442d18 ;  /* 0x54442d18000c7802 */ /* 0x000fe20000000f00 */
[----:B------:R-:W-:-:S08]  /*0a00*/  IMAD.MOV.U32 R13, RZ, RZ, 0x400921fb ;  /* 0x400921fbff0d7424 */ /* 0x000fd000078e00ff */
[----:B------:R-:W-:-:S05]  /*0a10*/  FFMA R7, RZ, 2.1426990032196044922, R11 ;  /* 0x400921fbff077823 */ /* 0x000fca000000000b */
[----:B------:R-:W-:-:S13]  /*0a20*/  FSETP.GT.AND P0, PT, |R7|, 1.469367938527859385e-39, PT ;  /* 0x001000000700780b */ /* 0x000fda0003f04200 */
[----:B------:R-:W-:Y:S05]  /*0a30*/  @P0 BRA P1, `(.L_x_11) ;  /* 0x0000000000100947 */ /* 0x000fea0000800000 */
[----:B------:R-:W-:-:S07]  /*0a40*/  MOV R0, 0xa60 ;  /* 0x00000a6000007802 */ /* 0x000fce0000000f00 */
[----:B------:R-:W-:Y:S05]  /*0a50*/  CALL.REL.NOINC `($__internal_0_$__cuda_sm20_div_rn_f64_full) ;  /* 0x0000000c00087944 */ /* 0x000fea0003c00000 */
[----:B------:R-:W-:Y:S01]  /*0a60*/  IMAD.MOV.U32 R10, RZ, RZ, R18 ;  /* 0x000000ffff0a7224 */ /* 0x000fe200078e0012 */
[----:B------:R-:W-:-:S07]  /*0a70*/  MOV R11, R19 ;  /* 0x00000013000b7202 */ /* 0x000fce0000000f00 */
.L_x_11:
[----:B------:R-:W-:Y:S05]  /*0a80*/  BSYNC.RECONVERGENT B0 ;  /* 0x0000000000007941 */ /* 0x000fea0003800200 */
.L_x_10:
[----:B------:R-:W0:Y:S01]  /*0a90*/  LDC.64 R14, c[0x0][0x388] ;  /* 0x0000e200ff0e7b82 */ /* 0x000e220000000a00 */
[----:B------:R-:W1:Y:S01]  /*0aa0*/  F2F.F32.F64 R11, R10 ;  /* 0x0000000a000b7310 */ /* 0x000e620000301000 */
[----:B------:R-:W-:Y:S01]  /*0ab0*/  FSETP.NEU.AND P1, PT, R5, RZ, PT ;  /* 0x000000ff0500720b */ /* 0x000fe20003f2d000 */
[----:B------:R-:W-:-:S12]  /*0ac0*/  BSSY.RECONVERGENT B0, `(.L_x_12) ;  /* 0x0000036000007945 */ /* 0x000fd80003800200 */
[C---:B------:R-:W-:Y:S02]  /*0ad0*/  @!P1 FSETP.GEU.AND P2, PT, R8.reuse, RZ, PT ;  /* 0x000000ff0800920b */ /* 0x040fe40003f4e000 */
[----:B------:R-:W-:Y:S02]  /*0ae0*/  @!P1 FSETP.GT.AND P0, PT, R8, RZ, PT ;  /* 0x000000ff0800920b */ /* 0x000fe40003f04000 */
[----:B------:R-:W-:-:S04]  /*0af0*/  @!P1 FSEL R0, RZ, 4.7123889923095703125, P2 ;  /* 0x4096cbe4ff009808 */ /* 0x000fc80001000000 */
[----:B------:R-:W-:Y:S01]  /*0b00*/  @!P1 FSEL R0, R0, 1.5707963705062866211, !P0 ;  /* 0x3fc90fdb00009808 */ /* 0x000fe20004000000 */
[----:B0-----:R-:W-:-:S05]  /*0b10*/  IMAD.WIDE R14, R3, 0x4, R14 ;  /* 0x00000004030e7825 */ /* 0x001fca00078e020e */
[----:B-1----:R0:W-:Y:S01]  /*0b20*/  STG.E desc[UR4][R14.64], R11 ;  /* 0x0000000b0e007986 */ /* 0x0021e2000c101904 */
[----:B------:R-:W-:Y:S05]  /*0b30*/  @!P1 BRA `(.L_x_13) ;  /* 0x0000000000b89947 */ /* 0x000fea0003800000 */
[----:B------:R-:W1:Y:S01]  /*0b40*/  MUFU.RCP R0, R5 ;  /* 0x0000000500007308 */ /* 0x000e620000001000 */
[----:B------:R-:W-:Y:S07]  /*0b50*/  BSSY.RECONVERGENT B1, `(.L_x_14) ;  /* 0x000000c000017945 */ /* 0x000fee0003800200 */
[----:B------:R-:W2:Y:S01]  /*0b60*/  FCHK P0, R8, R5 ;  /* 0x0000000508007302 */ /* 0x000ea20000000000 */
[----:B-1----:R-:W-:-:S04]  /*0b70*/  FFMA R7, R0, -R5, 1 ;  /* 0x3f80000000077423 */ /* 0x002fc80000000805 */
[----:B------:R-:W-:-:S04]  /*0b80*/  FFMA R7, R0, R7, R0 ;  /* 0x0000000700077223 */ /* 0x000fc80000000000 */
[----:B------:R-:W-:-:S04]  /*0b90*/  FFMA R9, R7, R8, RZ ;  /* 0x0000000807097223 */ /* 0x000fc800000000ff */
[----:B------:R-:W-:-:S04]  /*0ba0*/  FFMA R0, R9, -R5, R8 ;  /* 0x8000000509007223 */ /* 0x000fc80000000008 */
[----:B------:R-:W-:Y:S01]  /*0bb0*/  FFMA R0, R7, R0, R9 ;  /* 0x0000000007007223 */ /* 0x000fe20000000009 */
[----:B--2---:R-:W-:Y:S06]  /*0bc0*/  @!P0 BRA `(.L_x_15) ;  /* 0x0000000000108947 */ /* 0x004fec0003800000 */
[----:B------:R-:W-:Y:S01]  /*0bd0*/  IMAD.MOV.U32 R0, RZ, RZ, R8 ;  /* 0x000000ffff007224 */ /* 0x000fe200078e0008 */
[----:B------:R-:W-:Y:S01]  /*0be0*/  MOV R10, 0xc10 ;  /* 0x00000c10000a7802 */ /* 0x000fe20000000f00 */
[----:B------:R-:W-:-:S07]  /*0bf0*/  IMAD.MOV.U32 R7, RZ, RZ, R5 ;  /* 0x000000ffff077224 */ /* 0x000fce00078e0005 */
[----:B0-----:R-:W-:Y:S05]  /*0c00*/  CALL.REL.NOINC `($__internal_2_$__cuda_sm3x_div_rn_noftz_f32_slowpath) ;  /* 0x0000001000607944 */ /* 0x001fea0003c00000 */
.L_x_15:
[----:B------:R-:W-:Y:S05]  /*0c10*/  BSYNC.RECONVERGENT B1 ;  /* 0x0000000000017941 */ /* 0x000fea0003800200 */
.L_x_14:
[----:B------:R-:W1:Y:S01]  /*0c20*/  MUFU.RCP R7, |R0| ;  /* 0x4000000000077308 */ /* 0x000e620000001000 */
[----:B------:R-:W-:Y:S01]  /*0c30*/  FSETP.GT.AND P0, PT, |R0|, 1, PT ;  /* 0x3f8000000000780b */ /* 0x000fe20003f04200 */
[----:B------:R-:W-:Y:S02]  /*0c40*/  HFMA2 R10, -RZ, RZ, 0.890625, -0.00056934356689453125 ;  /* 0x3b2090aaff0a7431 */ /* 0x000fe400000001ff */
[----:B0-----:R-:W-:Y:S01]  /*0c50*/  IMAD.MOV.U32 R14, RZ, RZ, 0x3f6ee581 ;  /* 0x3f6ee581ff0e7424 */ /* 0x001fe200078e00ff */
[----:B------:R-:W-:Y:S02]  /*0c60*/  FSETP.GEU.AND P1, PT, R5, RZ, PT ;  /* 0x000000ff0500720b */ /* 0x000fe40003f2e000 */
[----:B-1----:R-:W-:-:S05]  /*0c70*/  FSEL R7, R7, |R0|, P0 ;  /* 0x4000000007077208 */ /* 0x002fca0000000000 */
[----:B------:R-:W-:-:S04]  /*0c80*/  FMUL R9, R7, R7 ;  /* 0x0000000707097220 */ /* 0x000fc80000400000 */
[----:B------:R-:W-:-:S04]  /*0c90*/  FFMA R10, R9, R10, -0.014396979473531246185 ;  /* 0xbc6be14f090a7423 */ /* 0x000fc8000000000a */
[----:B------:R-:W-:-:S04]  /*0ca0*/  FFMA R10, R9, R10, 0.039849750697612762451 ;  /* 0x3d23397e090a7423 */ /* 0x000fc8000000000a */
[----:B------:R-:W-:-:S04]  /*0cb0*/  FFMA R10, R9, R10, -0.072529748082160949707 ;  /* 0xbd948a7a090a7423 */ /* 0x000fc8000000000a */
[----:B------:R-:W-:-:S04]  /*0cc0*/  FFMA R10, R9, R10, 0.10518480092287063599 ;  /* 0x3dd76b21090a7423 */ /* 0x000fc8000000000a */
[----:B------:R-:W-:-:S04]  /*0cd0*/  FFMA R10, R9, R10, -0.14171802997589111328 ;  /* 0xbe111e88090a7423 */ /* 0x000fc8000000000a */
[----:B------:R-:W-:-:S04]  /*0ce0*/  FFMA R10, R9, R10, 0.19988775253295898438 ;  /* 0x3e4caf60090a7423 */ /* 0x000fc8000000000a */
[----:B------:R-:W-:-:S04]  /*0cf0*/  FFMA R10, R9, R10, -0.33332940936088562012 ;  /* 0xbeaaaa27090a7423 */ /* 0x000fc8000000000a */
[----:B------:R-:W-:Y:S01]  /*0d00*/  FMUL R10, R9, R10 ;  /* 0x0000000a090a7220 */ /* 0x000fe20000400000 */
[----:B------:R-:W-:-:S03]  /*0d10*/  @P1 MOV R9, 0x401921fb ;  /* 0x401921fb00091802 */ /* 0x000fc60000000f00 */
[----:B------:R-:W-:-:S04]  /*0d20*/  FFMA R7, R7, R10, R7 ;  /* 0x0000000a07077223 */ /* 0x000fc80000000007 */
[----:B------:R-:W-:Y:S01]  /*0d30*/  @P0 FFMA R7, R14, 1.6832555532455444336, -R7 ;  /* 0x3fd774eb0e070823 */ /* 0x000fe20000000807 */
[----:B------:R-:W-:-:S04]  /*0d40*/  FSETP.NAN.AND P0, PT, |R0|, |R0|, PT ;  /* 0x400000000000720b */ /* 0x000fc80003f08200 */
[----:B------:R-:W-:-:S04]  /*0d50*/  LOP3.LUT R0, R7, 0x80000000, R0, 0xb8, !PT ;  /* 0x8000000007007812 */ /* 0x000fc800078eb800 */
[----:B------:R-:W-:Y:S02]  /*0d60*/  FSEL R7, R0, R7, !P0 ;  /* 0x0000000700077208 */ /* 0x000fe40004000000 */
[----:B------:R-:W-:Y:S01]  /*0d70*/  FSETP.GEU.OR P0, PT, R8, RZ, !P1 ;  /* 0x000000ff0800720b */ /* 0x000fe20004f0e400 */
[----:B------:R-:W-:Y:S01]  /*0d80*/  @P1 IMAD.MOV.U32 R8, RZ, RZ, 0x54442d18 ;  /* 0x54442d18ff081424 */ /* 0x000fe200078e00ff */
[----:B------:R-:W0:Y:S08]  /*0d90*/  @P1 F2F.F64.F32 R14, R7 ;  /* 0x00000007000e1310 */ /* 0x000e300000201800 */
[----:B------:R-:W1:Y:S01]  /*0da0*/  @!P1 F2F.F64.F32 R10, R7 ;  /* 0x00000007000a9310 */ /* 0x000e620000201800 */
[----:B0-----:R-:W-:Y:S01]  /*0db0*/  @P1 DADD R8, R14, R8 ;  /* 0x000000000e081229 */ /* 0x001fe20000000008 */
[----:B------:R-:W-:-:S02]  /*0dc0*/  @!P1 IMAD.MOV.U32 R14, RZ, RZ, 0x54442d18 ;  /* 0x54442d18ff0e9424 */ /* 0x000fc400078e00ff */
[----:B------:R-:W-:-:S04]  /*0dd0*/  @!P1 IMAD.MOV.U32 R15, RZ, RZ, 0x400921fb ;  /* 0x400921fbff0f9424 */ /* 0x000fc800078e00ff */
[----:B------:R-:W0:Y:S02]  /*0de0*/  @!P0 F2F.F32.F64 R7, R8 ;  /* 0x0000000800078310 */ /* 0x000e240000301000 */
[----:B-1----:R-:W-:-:S06]  /*0df0*/  @!P1 DADD R10, R10, R14 ;  /* 0x000000000a0a9229 */ /* 0x002fcc000000000e */
[----:B------:R1:W2:Y:S02]  /*0e00*/  @!P1 F2F.F32.F64 R0, R10 ;  /* 0x0000000a00009310 */ /* 0x0002a40000301000 */
[----:B012---:R-:W-:-:S07]  /*0e10*/  @P1 MOV R0, R7 ;  /* 0x0000000700001202 */ /* 0x007fce0000000f00 */
.L_x_13:
[----:B------:R-:W-:Y:S05]  /*0e20*/  BSYNC.RECONVERGENT B0 ;  /* 0x0000000000007941 */ /* 0x000fea0003800200 */
.L_x_12:
[----:B0-----:R-:W0:Y:S01]  /*0e30*/  MUFU.RCP64H R11, 3.1415920257568359375 ;  /* 0x400921fb000b7908 */ /* 0x001e220000001800 */
[----:B------:R-:W-:Y:S02]  /*0e40*/  HFMA2 R10, -RZ, RZ, 0, 5.9604644775390625e-08 ;  /* 0x00000001ff0a7431 */ /* 0x000fe400000001ff */
[----:B------:R-:W-:Y:S02]  /*0e50*/  IMAD.MOV.U32 R8, RZ, RZ, 0x54442d18 ;  /* 0x54442d18ff087424 */ /* 0x000fe400078e00ff */
[----:B------:R-:W-:Y:S01]  /*0e60*/  FMUL R0, R0, -180 ;  /* 0xc334000000007820 */ /* 0x000fe20000400000 */
[----:B------:R-:W-:Y:S01]  /*0e70*/  IMAD.MOV.U32 R9, RZ, RZ, 0x400921fb ;  /* 0x400921fbff097424 */ /* 0x000fe200078e00ff */
[----:B------:R-:W-:Y:S05]  /*0e80*/  BSSY.RECONVERGENT B0, `(.L_x_16) ;  /* 0x0000014000007945 */ /* 0x000fea0003800200 */
[----:B0-----:R-:W-:-:S08]  /*0e90*/  DFMA R14, R10, -R8, 1 ;  /* 0x3ff000000a0e742b */ /* 0x001fd00000000808 */
[----:B------:R-:W-:-:S08]  /*0ea0*/  DFMA R14, R14, R14, R14 ;  /* 0x0000000e0e0e722b */ /* 0x000fd0000000000e */
[----:B------:R-:W-:Y:S01]  /*0eb0*/  DFMA R14, R10, R14, R10 ;  /* 0x0000000e0a0e722b */ /* 0x000fe2000000000a */
[----:B------:R-:W0:Y:S07]  /*0ec0*/  F2F.F64.F32 R10, R0 ;  /* 0x00000000000a7310 */ /* 0x000e2e0000201800 */
[----:B------:R-:W-:-:S08]  /*0ed0*/  DFMA R16, R14, -R8, 1 ;  /* 0x3ff000000e10742b */ /* 0x000fd00000000808 */
[----:B------:R-:W-:Y:S01]  /*0ee0*/  DFMA R16, R14, R16, R14 ;  /* 0x000000100e10722b */ /* 0x000fe2000000000e */
[----:B0-----:R-:W-:-:S07]  /*0ef0*/  FSETP.GEU.AND P1, PT, |R11|, 6.5827683646048100446e-37, PT ;  /* 0x036000000b00780b */ /* 0x001fce0003f2e200 */
[----:B------:R-:W-:-:S08]  /*0f00*/  DMUL R14, R16, R10 ;  /* 0x0000000a100e7228 */ /* 0x000fd00000000000 */
[----:B------:R-:W-:-:S08]  /*0f10*/  DFMA R8, R14, -R8, R10 ;  /* 0x800000080e08722b */ /* 0x000fd0000000000a */
[----:B------:R-:W-:-:S10]  /*0f20*/  DFMA R8, R16, R8, R14 ;  /* 0x000000081008722b */ /* 0x000fd4000000000e */
[----:B------:R-:W-:-:S05]  /*0f30*/  FFMA R5, RZ, 2.1426990032196044922, R9 ;  /* 0x400921fbff057823 */ /* 0x000fca0000000009 */
[----:B------:R-:W-:-:S13]  /*0f40*/  FSETP.GT.AND P0, PT, |R5|, 1.469367938527859385e-39, PT ;  /* 0x001000000500780b */ /* 0x000fda0003f04200 */
[----:B------:R-:W-:Y:S05]  /*0f50*/  @P0 BRA P1, `(.L_x_17) ;  /* 0x0000000000180947 */ /* 0x000fea0000800000 */
[----:B------:R-:W-:Y:S01]  /*0f60*/  IMAD.MOV.U32 R14, RZ, RZ, R10 ;  /* 0x000000ffff0e7224 */ /* 0x000fe200078e000a */
[----:B------:R-:W-:Y:S01]  /*0f70*/  MOV R0, 0xfa0 ;  /* 0x00000fa000007802 */ /* 0x000fe20000000f00 */
[----:B------:R-:W-:-:S07]  /*0f80*/  IMAD.MOV.U32 R15, RZ, RZ, R11 ;  /* 0x000000ffff0f7224 */ /* 0x000fce00078e000b */
[----:B------:R-:W-:Y:S05]  /*0f90*/  CALL.REL.NOINC `($__internal_0_$__cuda_sm20_div_rn_f64_full) ;  /* 0x0000000400b87944 */ /* 0x000fea0003c00000 */
[----:B------:R-:W-:Y:S01]  /*0fa0*/  MOV R8, R18 ;  /* 0x0000001200087202 */ /* 0x000fe20000000f00 */
[----:B------:R-:W-:-:S07]  /*0fb0*/  IMAD.MOV.U32 R9, RZ, RZ, R19 ;  /* 0x000000ffff097224 */ /* 0x000fce00078e0013 */
.L_x_17:
[----:B------:R-:W-:Y:S05]  /*0fc0*/  BSYNC.RECONVERGENT B0 ;  /* 0x0000000000007941 */ /* 0x000fea0003800200 */
.L_x_16:
[----:B------:R-:W-:Y:S01]  /*0fd0*/  DADD R8, R8, 90 ;  /* 0x4056800008087429 */ /* 0x000fe20000000000 */
[----:B------:R-:W0:Y:S01]  /*0fe0*/  LDCU UR6, c[0x0][0x3ac] ;  /* 0x00007580ff0677ac */ /* 0x000e220008000800 */
[----:B------:R-:W-:Y:S06]  /*0ff0*/  BSSY.RECONVERGENT B0, `(.L_x_18) ;  /* 0x000003a000007945 */ /* 0x000fec0003800200 */
[----:B------:R-:W-:-:S06]  /*1000*/  DADD R8, R8, 360 ;  /* 0x4076800008087429 */ /* 0x000fcc0000000000 */
[----:B------:R-:W1:Y:S01]  /*1010*/  F2F.F32.F64 R0, R8 ;  /* 0x0000000800007310 */ /* 0x000e620000301000 */
[----:B0-----:R-:W-:Y:S01]  /*1020*/  FMUL R2, R2, UR6 ;  /* 0x0000000602027c20 */ /* 0x001fe20008400000 */
[C---:B-1----:R-:W-:Y:S01]  /*1030*/  FSETP.GEU.AND P0, PT, |R0|.reuse, 360, PT ;  /* 0x43b400000000780b */ /* 0x042fe20003f0e200 */
[----:B------:R-:W-:-:S12]  /*1040*/  FADD R5, |R0|, -RZ ;  /* 0x800000ff00057221 */ /* 0x000fd80000000200 */
[----:B------:R-:W-:Y:S05]  /*1050*/  @!P0 BRA `(.L_x_19) ;  /* 0x0000000000cc8947 */ /* 0x000fea0003800000 */
[----:B------:R-:W-:-:S13]  /*1060*/  FSETP.GTU.AND P0, PT, R5, 3.01989888000000000000e+09, PT ;  /* 0x4f3400000500780b */ /* 0x000fda0003f0c000 */
[----:B------:R-:W-:Y:S05]  /*1070*/  @P0 BRA `(.L_x_20) ;  /* 0x00000000005c0947 */ /* 0x000fea0003800000 */
[----:B------:R-:W-:Y:S01]  /*1080*/  FMUL R7, R5, 0.0027777778450399637222 ;  /* 0x3b360b6105077820 */ /* 0x000fe20000400000 */
[----:B------:R-:W-:Y:S03]  /*1090*/  BSSY.RECONVERGENT B1, `(.L_x_21) ;  /* 0x0000013000017945 */ /* 0x000fe60003800200 */
[----:B------:R-:W0:Y:S02]  /*10a0*/  FRND.TRUNC R8, R7 ;  /* 0x0000000700087307 */ /* 0x000e24000020d000 */
[----:B0-----:R-:W-:-:S05]  /*10b0*/  FFMA R10, R8, -360, R5 ;  /* 0xc3b40000080a7823 */ /* 0x001fca0000000005 */
[----:B------:R-:W-:-:S13]  /*10c0*/  ISETP.GE.U32.AND P0, PT, R10, 0x43b40000, PT ;  /* 0x43b400000a00780c */ /* 0x000fda0003f06070 */
[----:B------:R-:W-:Y:S05]  /*10d0*/  @!P0 BRA `(.L_x_22) ;  /* 0x0000000000388947 */ /* 0x000fea0003800000 */
[----:B------:R-:W-:-:S04]  /*10e0*/  ISETP.GE.U32.AND P0, PT, R10, -0x7fffffff, PT ;  /* 0x800000010a00780c */ /* 0x000fc80003f06070 */
[----:B------:R-:W-:-:S09]  /*10f0*/  FSETP.GEU.OR P1, PT, R10, -360, !P0 ;  /* 0xc3b400000a00780b */ /* 0x000fd2000472e400 */
[----:B------:R-:W-:-:S04]  /*1100*/  @P0 FADD R7, R8, -1 ;  /* 0xbf80000008070421 */ /* 0x000fc80000000000 */
[----:B------:R-:W-:-:S04]  /*1110*/  @!P1 FADD R7, R7, -1 ;  /* 0xbf80000007079421 */ /* 0x000fc80000000000 */
[----:B------:R-:W-:Y:S01]  /*1120*/  @P0 IMAD.MOV.U32 R8, RZ, RZ, R7 ;  /* 0x000000ffff080224 */ /* 0x000fe200078e0007 */
[----:B------:R-:W-:Y:S06]  /*1130*/  @P0 BRA `(.L_x_22) ;  /* 0x0000000000200947 */ /* 0x000fec0003800000 */
[----:B------:R-:W-:Y:S01]  /*1140*/  FSETP.GE.AND P0, PT, R10, 720, PT ;  /* 0x443400000a00780b */ /* 0x000fe20003f06000 */
[----:B------:R-:W-:-:S12]  /*1150*/  FADD R8, R8, 1 ;  /* 0x3f80000008087421 */ /* 0x000fd80000000000 */
[----:B------:R-:W-:-:S05]  /*1160*/  @P0 MOV R7, 0x43b40000 ;  /* 0x43b4000000070802 */ /* 0x000fca0000000f00 */
[----:B------:R-:W-:-:S05]  /*1170*/  @P0 FFMA R7, R7, -3, R10 ;  /* 0xc040000007070823 */ /* 0x000fca000000000a */
[----:B------:R-:W-:Y:S01]  /*1180*/  FSETP.GE.AND P1, PT, R7, RZ, P0 ;  /* 0x000000ff0700720b */ /* 0x000fe20000726000 */
[----:B------:R-:W-:-:S12]  /*1190*/  @P0 FADD R7, R8, 1 ;  /* 0x3f80000008070421 */ /* 0x000fd80000000000 */
[----:B------:R-:W-:-:S04]  /*11a0*/  @P1 FADD R7, R7, 1 ;  /* 0x3f80000007071421 */ /* 0x000fc80000000000 */
[----:B------:R-:W-:-:S07]  /*11b0*/  @P0 IMAD.MOV.U32 R8, RZ, RZ, R7 ;  /* 0x000000ffff080224 */ /* 0x000fce00078e0007 */
.L_x_22:
[----:B------:R-:W-:Y:S05]  /*11c0*/  BSYNC.RECONVERGENT B1 ;  /* 0x0000000000017941 */ /* 0x000fea0003800200 */
.L_x_21:
[----:B------:R-:W-:Y:S01]  /*11d0*/  FFMA R5, R8, -360, R5 ;  /* 0xc3b4000008057823 */ /* 0x000fe20000000005 */
[----:B------:R-:W-:Y:S06]  /*11e0*/  BRA `(.L_x_19) ;  /* 0x0000000000687947 */ /* 0x000fec0003800000 */
.L_x_20:
[C---:B------:R-:W-:Y:S01]  /*11f0*/  LOP3.LUT R7, R5.reuse, 0xff800000, RZ, 0xc0, !PT ;  /* 0xff80000005077812 */ /* 0x040fe200078ec0ff */
[----:B------:R-:W-:Y:S01]  /*1200*/  BSSY.RECONVERGENT B1, `(.L_x_23) ;  /* 0x0000016000017945 */ /* 0x000fe20003800200 */
[----:B------:R-:W-:Y:S02]  /*1210*/  ISETP.GT.U32.AND P0, PT, R5, 0x7f7fffff, PT ;  /* 0x7f7fffff0500780c */ /* 0x000fe40003f04070 */
[----:B------:R-:W-:Y:S01]  /*1220*/  MOV R11, 0x7fffffff ;  /* 0x7fffffff000b7802 */ /* 0x000fe20000000f00 */
[----:B------:R-:W-:Y:S01]  /*1230*/  VIADD R8, R7, 0xbc800000 ;  /* 0xbc80000007087836 */ /* 0x000fe20000000000 */
[----:B------:R-:W-:Y:S02]  /*1240*/  LOP3.LUT R7, R5, 0x7fffff, RZ, 0xc0, !PT ;  /* 0x007fffff05077812 */ /* 0x000fe400078ec0ff */
[----:B------:R-:W-:Y:S02]  /*1250*/  FSEL R11, R11, 2.14748364800000000000e+09, P0 ;  /* 0x4f0000000b0b7808 */ /* 0x000fe40000000000 */
[----:B------:R-:W-:-:S02]  /*1260*/  ISETP.NE.AND P1, PT, R8, RZ, PT ;  /* 0x000000ff0800720c */ /* 0x000fc40003f25270 */
[----:B------:R-:W-:-:S11]  /*1270*/  LOP3.LUT R7, R7, 0x3f800000, RZ, 0xfc, !PT ;  /* 0x3f80000007077812 */ /* 0x000fd600078efcff */
[----:B------:R-:W-:Y:S05]  /*1280*/  @!P1 BRA `(.L_x_24) ;  /* 0x0000000000349947 */ /* 0x000fea0003800000 */
.L_x_25:
[----:B------:R-:W-:-:S05]  /*1290*/  VIMNMX.U32 R5, PT, PT, R8, 0xb800000, PT ;  /* 0x0b80000008057848 */ /* 0x000fca0003fe0000 */
[----:B------:R-:W-:Y:S02]  /*12a0*/  IMAD.IADD R7, R5, 0x1, R7 ;  /* 0x0000000105077824 */ /* 0x000fe400078e0207 */
[----:B------:R-:W-:Y:S02]  /*12b0*/  IMAD.IADD R8, R8, 0x1, -R5 ;  /* 0x0000000108087824 */ /* 0x000fe400078e0a05 */
[----:B------:R-:W-:-:S03]  /*12c0*/  FMUL R10, R7, 0.71111112833023071289 ;  /* 0x3f360b61070a7820 */ /* 0x000fc60000400000 */
[----:B------:R-:W-:Y:S01]  /*12d0*/  ISETP.NE.AND P1, PT, R8, RZ, PT ;  /* 0x000000ff0800720c */ /* 0x000fe20003f25270 */
[----:B------:R-:W-:-:S04]  /*12e0*/  FFMA R9, R10, -1.40625, R7 ;  /* 0xbfb400000a097823 */ /* 0x000fc80000000007 */
[----:B------:R-:W-:-:S04]  /*12f0*/  FFMA R10, R9, 0.71111112833023071289, R10 ;  /* 0x3f360b61090a7823 */ /* 0x000fc8000000000a */
[----:B------:R-:W-:-:S04]  /*1300*/  FFMA R9, R10, -1.40625, R7 ;  /* 0xbfb400000a097823 */ /* 0x000fc80000000007 */
[----:B------:R-:W-:-:S04]  /*1310*/  FFMA.RZ R9, R9, 0.71111112833023071289, R10 ;  /* 0x3f360b6109097823 */ /* 0x000fc8000000c00a */
[----:B------:R-:W0:Y:S02]  /*1320*/  FRND.TRUNC R10, R9 ;  /* 0x00000009000a7307 */ /* 0x000e24000020d000 */
[----:B0-----:R-:W-:-:S05]  /*1330*/  FFMA R7, R10, -1.40625, R7 ;  /* 0xbfb400000a077823 */ /* 0x001fca0000000007 */
[----:B------:R-:W-:-:S13]  /*1340*/  ISETP.NE.AND P0, PT, R7, RZ, PT ;  /* 0x000000ff0700720c */ /* 0x000fda0003f05270 */
[----:B------:R-:W-:Y:S05]  /*1350*/  @P0 BRA P1, `(.L_x_25) ;  /* 0xfffffffc00cc0947 */ /* 0x000fea000083ffff */
.L_x_24:
[----:B------:R-:W-:Y:S05]  /*1360*/  BSYNC.RECONVERGENT B1 ;  /* 0x0000000000017941 */ /* 0x000fea0003800200 */
.L_x_23:
[----:B------:R-:W-:-:S04]  /*1370*/  FMUL R8, R7, 1.1920928955078125e-07 ;  /* 0x3400000007087820 */ /* 0x000fc80000400000 */
[----:B------:R-:W-:-:S07]  /*1380*/  FMUL R5, R11, R8 ;  /* 0x000000080b057220 */ /* 0x000fce0000400000 */
.L_x_19:
[----:B------:R-:W-:Y:S05]  /*1390*/  BSYNC.RECONVERGENT B0 ;  /* 0x0000000000007941 */ /* 0x000fea0003800200 */
.L_x_18:
[----:B------:R-:W0:Y:S01]  /*13a0*/  LDC R7, c[0x0][0x3a8] ;  /* 0x0000ea00ff077b82 */ /* 0x000e220000000800 */
[C---:B------:R-:W-:Y:S01]  /*13b0*/  FSETP.NAN.AND P0, PT, |R5|.reuse, |R5|, PT ;  /* 0x400000050500720b */ /* 0x040fe20003f08200 */
[----:B------:R-:W-:Y:S01]  /*13c0*/  BSSY.RECONVERGENT B0, `(.L_x_26) ;  /* 0x0000015000007945 */ /* 0x000fe20003800200 */
[----:B------:R-:W-:-:S04]  /*13d0*/  LOP3.LUT R0, R5, 0x80000000, R0, 0xb8, !PT ;  /* 0x8000000005007812 */ /* 0x000fc800078eb800 */
[----:B------:R-:W-:Y:S01]  /*13e0*/  FSEL R11, R5, R0, P0 ;  /* 0x00000000050b7208 */ /* 0x000fe20000000000 */
[----:B------:R-:W1:Y:S01]  /*13f0*/  LDC.64 R8, c[0x0][0x390] ;  /* 0x0000e400ff087b82 */ /* 0x000e620000000a00 */
[----:B------:R-:W-:-:S04]  /*1400*/  FADD R5, R2, R2 ;  /* 0x0000000202057221 */ /* 0x000fc80000000000 */
[----:B------:R-:W-:-:S04]  /*1410*/  FADD R13, R4, -R5 ;  /* 0x80000005040d7221 */ /* 0x000fc80000000000 */
[----:B------:R-:W-:Y:S01]  /*1420*/  FADD R0, R6, R13 ;  /* 0x0000000d06007221 */ /* 0x000fe20000000000 */
[----:B0-----:R-:W-:-:S04]  /*1430*/  FMUL R7, R7, R7 ;  /* 0x0000000707077220 */ /* 0x001fc80000400000 */
[----:B------:R-:W0:Y:S01]  /*1440*/  MUFU.RCP R10, R7 ;  /* 0x00000007000a7308 */ /* 0x000e220000001000 */
[----:B-1----:R-:W-:-:S07]  /*1450*/  IMAD.WIDE R8, R3, 0x4, R8 ;  /* 0x0000000403087825 */ /* 0x002fce00078e0208 */
[----:B------:R-:W1:Y:S01]  /*1460*/  FCHK P0, R0, R7 ;  /* 0x0000000700007302 */ /* 0x000e620000000000 */
[----:B------:R2:W-:Y:S01]  /*1470*/  STG.E desc[UR4][R8.64], R11 ;  /* 0x0000000b08007986 */ /* 0x0005e2000c101904 */
[----:B0-----:R-:W-:-:S04]  /*1480*/  FFMA R15, -R7, R10, 1 ;  /* 0x3f800000070f7423 */ /* 0x001fc8000000010a */
[----:B------:R-:W-:-:S04]  /*1490*/  FFMA R15, R10, R15, R10 ;  /* 0x0000000f0a0f7223 */ /* 0x000fc8000000000a */
[----:B------:R-:W-:-:S04]  /*14a0*/  FFMA R2, R0, R15, RZ ;  /* 0x0000000f00027223 */ /* 0x000fc800000000ff */
[----:B------:R-:W-:-:S04]  /*14b0*/  FFMA R10, -R7, R2, R0 ;  /* 0x00000002070a7223 */ /* 0x000fc80000000100 */
[----:B------:R-:W-:Y:S01]  /*14c0*/  FFMA R2, R15, R10, R2 ;  /* 0x0000000a0f027223 */ /* 0x000fe20000000002 */
[----:B-12---:R-:W-:Y:S06]  /*14d0*/  @!P0 BRA `(.L_x_27) ;  /* 0x00000000000c8947 */ /* 0x006fec0003800000 */
[----:B------:R-:W-:-:S07]  /*14e0*/  MOV R10, 0x1500 ;  /* 0x00001500000a7802 */ /* 0x000fce0000000f00 */
[----:B------:R-:W-:Y:S05]  /*14f0*/  CALL.REL.NOINC `($__internal_2_$__cuda_sm3x_div_rn_noftz_f32_slowpath) ;  /* 0x0000000800247944 */ /* 0x000fea0003c00000 */
[----:B------:R-:W-:-:S07]  /*1500*/  MOV R2, R0 ;  /* 0x0000000000027202 */ /* 0x000fce0000000f00 */
.L_x_27:
[----:B------:R-:W-:Y:S05]  /*1510*/  BSYNC.RECONVERGENT B0 ;  /* 0x0000000000007941 */ /* 0x000fea0003800200 */
.L_x_26:
[----:B------:R-:W0:Y:S01]  /*1520*/  MUFU.RCP R0, R7 ;  /* 0x0000000700007308 */ /* 0x000e220000001000 */
[----:B------:R-:W-:Y:S01]  /*1530*/  FADD R5, R6, -R5 ;  /* 0x8000000506057221 */ /* 0x000fe20000000000 */
[----:B------:R-:W-:Y:S03]  /*1540*/  BSSY.RECONVERGENT B0, `(.L_x_28) ;  /* 0x000000d000007945 */ /* 0x000fe60003800200 */
[----:B------:R-:W-:-:S04]  /*1550*/  FADD R4, R4, R5 ;  /* 0x0000000504047221 */ /* 0x000fc80000000000 */
[----:B------:R-:W1:Y:S01]  /*1560*/  FCHK P0, R4, R7 ;  /* 0x0000000704007302 */ /* 0x000e620000000000 */
[----:B0-----:R-:W-:-:S04]  /*1570*/  FFMA R9, -R7, R0, 1 ;  /* 0x3f80000007097423 */ /* 0x001fc80000000100 */
[----:B------:R-:W-:-:S04]  /*1580*/  FFMA R0, R0, R9, R0 ;  /* 0x0000000900007223 */ /* 0x000fc80000000000 */
[----:B------:R-:W-:-:S04]  /*1590*/  FFMA R5, R0, R4, RZ ;  /* 0x0000000400057223 */ /* 0x000fc800000000ff */
[----:B------:R-:W-:-:S04]  /*15a0*/  FFMA R6, -R7, R5, R4 ;  /* 0x0000000507067223 */ /* 0x000fc80000000104 */
[----:B------:R-:W-:Y:S01]  /*15b0*/  FFMA R9, R0, R6, R5 ;  /* 0x0000000600097223 */ /* 0x000fe20000000005 */
[----:B-1----:R-:W-:Y:S06]  /*15c0*/  @!P0 BRA `(.L_x_29) ;  /* 0x0000000000108947 */ /* 0x002fec0003800000 */
[----:B------:R-:W-:Y:S01]  /*15d0*/  IMAD.MOV.U32 R0, RZ, RZ, R4 ;  /* 0x000000ffff007224 */ /* 0x000fe200078e0004 */
[----:B------:R-:W-:-:S07]  /*15e0*/  MOV R10, 0x1600 ;  /* 0x00001600000a7802 */ /* 0x000fce0000000f00 */
[----:B------:R-:W-:Y:S05]  /*15f0*/  CALL.REL.NOINC `($__internal_2_$__cuda_sm3x_div_rn_noftz_f32_slowpath) ;  /* 0x0000000400e47944 */ /* 0x000fea0003c00000 */
[----:B------:R-:W-:-:S07]  /*1600*/  IMAD.MOV.U32 R9, RZ, RZ, R0 ;  /* 0x000000ffff097224 */ /* 0x000fce00078e0000 */
.L_x_29:
[----:B------:R-:W-:Y:S05]  /*1610*/  BSYNC.RECONVERGENT B0 ;  /* 0x0000000000007941 */ /* 0x000fea0003800200 */
.L_x_28:
[----:B------:R-:W0:Y:S01]  /*1620*/  LDC.64 R4, c[0x0][0x398] ;  /* 0x0000e600ff047b82 */ /* 0x000e220000000a00 */
[----:B------:R-:W-:Y:S01]  /*1630*/  FADD R2, R9, R2 ;  /* 0x0000000209027221 */ /* 0x000fe20000000000 */
[----:B0-----:R-:W-:-:S04]  /*1640*/  IMAD.WIDE R4, R3, 0x4, R4 ;  /* 0x0000000403047825 */ /* 0x001fc800078e0204 */
[----:B------:R-:W-:-:S05]  /*1650*/  FADD R3, -R2, -RZ ;  /* 0x800000ff02037221 */ /* 0x000fca0000000100 */
[----:B------:R-:W-:Y:S01]  /*1660*/  STG.E desc[UR4][R4.64], R3 ;  /* 0x0000000304007986 */ /* 0x000fe2000c101904 */
[----:B------:R-:W-:Y:S05]  /*1670*/  EXIT ;  /* 0x000000000000794d */ /* 0x000fea0003800000 */
        .weak           $__internal_0_$__cuda_sm20_div_rn_f64_full
        .type           $__internal_0_$__cuda_sm20_div_rn_f64_full,@function
        .size           $__internal_0_$__cuda_sm20_div_rn_f64_full,($__internal_1_$__cuda_sm20_sqrt_rn_f32_slowpath - $__internal_0_$__cuda_sm20_div_rn_f64_full)
$__internal_0_$__cuda_sm20_div_rn_f64_full:
[C---:B------:R-:W-:Y:S01]  /*1680*/  FSETP.GEU.AND P0, PT, |R13|.reuse, 1.469367938527859385e-39, PT ;  /* 0x001000000d00780b */ /* 0x040fe20003f0e200 */
[----:B------:R-:W-:Y:S01]  /*1690*/  IMAD.MOV.U32 R16, RZ, RZ, 0x1 ;  /* 0x00000001ff107424 */ /* 0x000fe200078e00ff */
[----:B------:R-:W-:Y:S01]  /*16a0*/  LOP3.LUT R10, R13, 0x800fffff, RZ, 0xc0, !PT ;  /* 0x800fffff0d0a7812 */ /* 0x000fe200078ec0ff */
[----:B------:R-:W-:Y:S01]  /*16b0*/  IMAD.MOV.U32 R9, RZ, RZ, 0x1ca00000 ;  /* 0x1ca00000ff097424 */ /* 0x000fe200078e00ff */
[C---:B------:R-:W-:Y:S01]  /*16c0*/  FSETP.GEU.AND P2, PT, |R15|.reuse, 1.469367938527859385e-39, PT ;  /* 0x001000000f00780b */ /* 0x040fe20003f4e200 */
[----:B------:R-:W-:Y:S01]  /*16d0*/  BSSY.RECONVERGENT B1, `(.L_x_30) ;  /* 0x0000052000017945 */ /* 0x000fe20003800200 */
[----:B------:R-:W-:Y:S02]  /*16e0*/  LOP3.LUT R11, R10, 0x3ff00000, RZ, 0xfc, !PT ;  /* 0x3ff000000a0b7812 */ /* 0x000fe400078efcff */
[----:B------:R-:W-:Y:S02]  /*16f0*/  MOV R10, R12 ;  /* 0x0000000c000a7202 */ /* 0x000fe40000000f00 */
[----:B------:R-:W-:-:S02]  /*1700*/  LOP3.LUT R7, R15, 0x7ff00000, RZ, 0xc0, !PT ;  /* 0x7ff000000f077812 */ /* 0x000fc400078ec0ff */
[----:B------:R-:W-:Y:S01]  /*1710*/  LOP3.LUT R24, R13, 0x7ff00000, RZ, 0xc0, !PT ;  /* 0x7ff000000d187812 */ /* 0x000fe200078ec0ff */
[----:B------:R-:W-:-:S03]  /*1720*/  @!P0 DMUL R10, R12, 8.98846567431157953865e+307 ;  /* 0x7fe000000c0a8828 */ /* 0x000fc60000000000 */
[----:B------:R-:W-:Y:S02]  /*1730*/  ISETP.GE.U32.AND P1, PT, R7, R24, PT ;  /* 0x000000180700720c */ /* 0x000fe40003f26070 */
[----:B------:R-:W-:Y:S01]  /*1740*/  @!P2 LOP3.LUT R18, R13, 0x7ff00000, RZ, 0xc0, !PT ;  /* 0x7ff000000d12a812 */ /* 0x000fe200078ec0ff */
[----:B------:R-:W0:Y:S03]  /*1750*/  MUFU.RCP64H R17, R11 ;  /* 0x0000000b00117308 */ /* 0x000e260000001800 */
[----:B------:R-:W-:Y:S02]  /*1760*/  @!P2 ISETP.GE.U32.AND P3, PT, R7, R18, PT ;  /* 0x000000120700a20c */ /* 0x000fe40003f66070 */
[----:B------:R-:W-:Y:S02]  /*1770*/  @!P0 LOP3.LUT R24, R11, 0x7ff00000, RZ, 0xc0, !PT ;  /* 0x7ff000000b188812 */ /* 0x000fe400078ec0ff */
[----:B------:R-:W-:-:S04]  /*1780*/  @!P2 SEL R19, R9, 0x63400000, !P3 ;  /* 0x634000000913a807 */ /* 0x000fc80005800000 */
[----:B------:R-:W-:-:S04]  /*1790*/  @!P2 LOP3.LUT R22, R19, 0x80000000, R15, 0xf8, !PT ;  /* 0x800000001316a812 */ /* 0x000fc800078ef80f */
[----:B------:R-:W-:Y:S01]  /*17a0*/  @!P2 LOP3.LUT R23, R22, 0x100000, RZ, 0xfc, !PT ;  /* 0x001000001617a812 */ /* 0x000fe200078efcff */
[----:B------:R-:W-:Y:S01]  /*17b0*/  @!P2 IMAD.MOV.U32 R22, RZ, RZ, RZ ;  /* 0x000000ffff16a224 */ /* 0x000fe200078e00ff */
[----:B0-----:R-:W-:-:S08]  /*17c0*/  DFMA R20, R16, -R10, 1 ;  /* 0x3ff000001014742b */ /* 0x001fd0000000080a */
[----:B------:R-:W-:-:S08]  /*17d0*/  DFMA R20, R20, R20, R20 ;  /* 0x000000141414722b */ /* 0x000fd00000000014 */
[----:B------:R-:W-:Y:S01]  /*17e0*/  DFMA R20, R16, R20, R16 ;  /* 0x000000141014722b */ /* 0x000fe20000000010 */
[----:B------:R-:W-:Y:S02]  /*17f0*/  SEL R17, R9, 0x63400000, !P1 ;  /* 0x6340000009117807 */ /* 0x000fe40004800000 */
[----:B------:R-:W-:Y:S02]  /*1800*/  MOV R16, R14 ;  /* 0x0000000e00107202 */ /* 0x000fe40000000f00 */
[----:B------:R-:W-:-:S03]  /*1810*/  LOP3.LUT R17, R17, 0x800fffff, R15, 0xf8, !PT ;  /* 0x800fffff11117812 */ /* 0x000fc600078ef80f */
[----:B------:R-:W-:-:S03]  /*1820*/  DFMA R18, R20, -R10, 1 ;  /* 0x3ff000001412742b */ /* 0x000fc6000000080a */
[----:B------:R-:W-:-:S05]  /*1830*/  @!P2 DFMA R16, R16, 2, -R22 ;  /* 0x400000001010a82b */ /* 0x000fca0000000816 */
[----:B------:R-:W-:-:S08]  /*1840*/  DFMA R18, R20, R18, R20 ;  /* 0x000000121412722b */ /* 0x000fd00000000014 */
[----:B------:R-:W-:-:S08]  /*1850*/  DMUL R20, R18, R16 ;  /* 0x0000001012147228 */ /* 0x000fd00000000000 */
[----:B------:R-:W-:-:S08]  /*1860*/  DFMA R22, R20, -R10, R16 ;  /* 0x8000000a1416722b */ /* 0x000fd00000000010 */
[----:B------:R-:W-:Y:S01]  /*1870*/  DFMA R22, R18, R22, R20 ;  /* 0x000000161216722b */ /* 0x000fe20000000014 */
[----:B------:R-:W-:Y:S01]  /*1880*/  IMAD.MOV.U32 R21, RZ, RZ, R7 ;  /* 0x000000ffff157224 */ /* 0x000fe200078e0007 */
[----:B------:R-:W-:Y:S01]  /*1890*/  @!P2 LOP3.LUT R21, R17, 0x7ff00000, RZ, 0xc0, !PT ;  /* 0x7ff000001115a812 */ /* 0x000fe200078ec0ff */
[----:B------:R-:W-:-:S03]  /*18a0*/  VIADD R19, R24, 0xffffffff ;  /* 0xffffffff18137836 */ /* 0x000fc60000000000 */
[----:B------:R-:W-:-:S04]  /*18b0*/  IADD3 R18, PT, PT, R21, -0x1, RZ ;  /* 0xffffffff15127810 */ /* 0x000fc80007ffe0ff */
[----:B------:R-:W-:-:S04]  /*18c0*/  ISETP.GT.U32.AND P0, PT, R18, 0x7feffffe, PT ;  /* 0x7feffffe1200780c */ /* 0x000fc80003f04070 */
[----:B------:R-:W-:-:S13]  /*18d0*/  ISETP.GT.U32.OR P0, PT, R19, 0x7feffffe, P0 ;  /* 0x7feffffe1300780c */ /* 0x000fda0000704470 */
[----:B------:R-:W-:Y:S05]  /*18e0*/  @P0 BRA `(.L_x_31) ;  /* 0x00000000006c0947 */ /* 0x000fea0003800000 */
[----:B------:R-:W-:-:S04]  /*18f0*/  LOP3.LUT R18, R13, 0x7ff00000, RZ, 0xc0, !PT ;  /* 0x7ff000000d127812 */ /* 0x000fc800078ec0ff */
[CC--:B------:R-:W-:Y:S02]  /*1900*/  VIADDMNMX R14, R7.reuse, -R18.reuse, 0xb9600000, !PT ;  /* 0xb9600000070e7446 */ /* 0x0c0fe40007800912 */
[----:B------:R-:W-:Y:S02]  /*1910*/  ISETP.GE.U32.AND P0, PT, R7, R18, PT ;  /* 0x000000120700720c */ /* 0x000fe40003f06070 */
[----:B------:R-:W-:Y:S02]  /*1920*/  VIMNMX R7, PT, PT, R14, 0x46a00000, PT ;  /* 0x46a000000e077848 */ /* 0x000fe40003fe0100 */
[----:B------:R-:W-:-:S05]  /*1930*/  SEL R14, R9, 0x63400000, !P0 ;  /* 0x63400000090e7807 */ /* 0x000fca0004000000 */
[----:B------:R-:W-:Y:S02]  /*1940*/  IMAD.IADD R7, R7, 0x1, -R14 ;  /* 0x0000000107077824 */ /* 0x000fe400078e0a0e */
[----:B------:R-:W-:-:S03]  /*1950*/  IMAD.MOV.U32 R14, RZ, RZ, RZ ;  /* 0x000000ffff0e7224 */ /* 0x000fc600078e00ff */
[----:B------:R-:W-:-:S06]  /*1960*/  IADD3 R15, PT, PT, R7, 0x7fe00000, RZ ;  /* 0x7fe00000070f7810 */ /* 0x000fcc0007ffe0ff */
[----:B------:R-:W-:-:S10]  /*1970*/  DMUL R18, R22, R14 ;  /* 0x0000000e16127228 */ /* 0x000fd40000000000 */
[----:B------:R-:W-:-:S13]  /*1980*/  FSETP.GTU.AND P0, PT, |R19|, 1.469367938527859385e-39, PT ;  /* 0x001000001300780b */ /* 0x000fda0003f0c200 */
[----:B------:R-:W-:Y:S05]  /*1990*/  @P0 BRA `(.L_x_32) ;  /* 0x0000000000940947 */ /* 0x000fea0003800000 */
[----:B------:R-:W-:Y:S01]  /*19a0*/  DFMA R16, R22, -R10, R16 ;  /* 0x8000000a1610722b */ /* 0x000fe20000000010 */
[----:B------:R-:W-:-:S09]  /*19b0*/  IMAD.MOV.U32 R14, RZ, RZ, RZ ;  /* 0x000000ffff0e7224 */ /* 0x000fd200078e00ff */
[C---:B------:R-:W-:Y:S02]  /*19c0*/  FSETP.NEU.AND P0, PT, R17.reuse, RZ, PT ;  /* 0x000000ff1100720b */ /* 0x040fe40003f0d000 */
[----:B------:R-:W-:-:S04]  /*19d0*/  LOP3.LUT R9, R17, 0x80000000, R13, 0x48, !PT ;  /* 0x8000000011097812 */ /* 0x000fc800078e480d */
[----:B------:R-:W-:-:S07]  /*19e0*/  LOP3.LUT R15, R9, R15, RZ, 0xfc, !PT ;  /* 0x0000000f090f7212 */ /* 0x000fce00078efcff */
[----:B------:R-:W-:Y:S05]  /*19f0*/  @!P0 BRA `(.L_x_32) ;  /* 0x00000000007c8947 */ /* 0x000fea0003800000 */
[C---:B------:R-:W-:Y:S01]  /*1a00*/  IADD3 R11, PT, PT, -R7.reuse, RZ, RZ ;  /* 0x000000ff070b7210 */ /* 0x040fe20007ffe1ff */
[----:B------:R-:W-:Y:S01]  /*1a10*/  IMAD.MOV.U32 R10, RZ, RZ, RZ ;  /* 0x000000ffff0a7224 */ /* 0x000fe200078e00ff */
[----:B------:R-:W-:Y:S01]  /*1a20*/  DMUL.RP R14, R22, R14 ;  /* 0x0000000e160e7228 */ /* 0x000fe20000008000 */
[----:B------:R-:W-:-:S04]  /*1a30*/  IADD3 R7, PT, PT, -R7, -0x43300000, RZ ;  /* 0xbcd0000007077810 */ /* 0x000fc80007ffe1ff */
[----:B------:R-:W-:-:S05]  /*1a40*/  DFMA R10, R18, -R10, R22 ;  /* 0x8000000a120a722b */ /* 0x000fca0000000016 */
[----:B------:R-:W-:-:S05]  /*1a50*/  LOP3.LUT R9, R15, R9, RZ, 0x3c, !PT ;  /* 0x000000090f097212 */ /* 0x000fca00078e3cff */
[----:B------:R-:W-:-:S04]  /*1a60*/  FSETP.NEU.AND P0, PT, |R11|, R7, PT ;  /* 0x000000070b00720b */ /* 0x000fc80003f0d200 */
[----:B------:R-:W-:Y:S02]  /*1a70*/  FSEL R18, R14, R18, !P0 ;  /* 0x000000120e127208 */ /* 0x000fe40004000000 */
[----:B------:R-:W-:Y:S01]  /*1a80*/  FSEL R19, R9, R19, !P0 ;  /* 0x0000001309137208 */ /* 0x000fe20004000000 */
[----:B------:R-:W-:Y:S06]  /*1a90*/  BRA `(.L_x_32) ;  /* 0x0000000000547947 */ /* 0x000fec0003800000 */
.L_x_31:
[----:B------:R-:W-:-:S14]  /*1aa0*/  DSETP.NAN.AND P0, PT, R14, R14, PT ;  /* 0x0000000e0e00722a */ /* 0x000fdc0003f08000 */
[----:B------:R-:W-:Y:S05]  /*1ab0*/  @P0 BRA `(.L_x_33) ;  /* 0x0000000000440947 */ /* 0x000fea0003800000 */
[----:B------:R-:W-:-:S14]  /*1ac0*/  DSETP.NAN.AND P0, PT, R12, R12, PT ;  /* 0x0000000c0c00722a */ /* 0x000fdc0003f08000 */
[----:B------:R-:W-:Y:S05]  /*1ad0*/  @P0 BRA `(.L_x_34) ;  /* 0x0000000000300947 */ /* 0x000fea0003800000 */
[----:B------:R-:W-:Y:S01]  /*1ae0*/  ISETP.NE.AND P0, PT, R21, R24, PT ;  /* 0x000000181500720c */ /* 0x000fe20003f05270 */
[----:B------:R-:W-:Y:S01]  /*1af0*/  IMAD.MOV.U32 R18, RZ, RZ, 0x0 ;  /* 0x00000000ff127424 */ /* 0x000fe200078e00ff */
[----:B------:R-:W-:-:S11]  /*1b00*/  MOV R19, 0xfff80000 ;  /* 0xfff8000000137802 */ /* 0x000fd60000000f00 */
[----:B------:R-:W-:Y:S05]  /*1b10*/  @!P0 BRA `(.L_x_32) ;  /* 0x0000000000348947 */ /* 0x000fea0003800000 */
[----:B------:R-:W-:Y:S02]  /*1b20*/  ISETP.NE.AND P0, PT, R21, 0x7ff00000, PT ;  /* 0x7ff000001500780c */ /* 0x000fe40003f05270 */
[----:B------:R-:W-:Y:S02]  /*1b30*/  LOP3.LUT R19, R15, 0x80000000, R13, 0x48, !PT ;  /* 0x800000000f137812 */ /* 0x000fe400078e480d */
[----:B------:R-:W-:-:S13]  /*1b40*/  ISETP.EQ.OR P0, PT, R24, RZ, !P0 ;  /* 0x000000ff1800720c */ /* 0x000fda0004702670 */
[----:B------:R-:W-:Y:S01]  /*1b50*/  @P0 LOP3.LUT R7, R19, 0x7ff00000, RZ, 0xfc, !PT ;  /* 0x7ff0000013070812 */ /* 0x000fe200078efcff */
[----:B------:R-:W-:Y:S02]  /*1b60*/  @!P0 IMAD.MOV.U32 R18, RZ, RZ, RZ ;  /* 0x000000ffff128224 */ /* 0x000fe400078e00ff */
[----:B------:R-:W-:Y:S01]  /*1b70*/  @P0 IMAD.MOV.U32 R18, RZ, RZ, RZ ;  /* 0x000000ffff120224 */ /* 0x000fe200078e00ff */
[----:B------:R-:W-:Y:S01]  /*1b80*/  @P0 MOV R19, R7 ;  /* 0x0000000700130202 */ /* 0x000fe20000000f00 */
[----:B------:R-:W-:Y:S06]  /*1b90*/  BRA `(.L_x_32) ;  /* 0x0000000000147947 */ /* 0x000fec0003800000 */
.L_x_34:
[----:B------:R-:W-:Y:S01]  /*1ba0*/  LOP3.LUT R19, R13, 0x80000, RZ, 0xfc, !PT ;  /* 0x000800000d137812 */ /* 0x000fe200078efcff */
[----:B------:R-:W-:Y:S01]  /*1bb0*/  IMAD.MOV.U32 R18, RZ, RZ, R12 ;  /* 0x000000ffff127224 */ /* 0x000fe200078e000c */
[----:B------:R-:W-:Y:S06]  /*1bc0*/  BRA `(.L_x_32) ;  /* 0x0000000000087947 */ /* 0x000fec0003800000 */
.L_x_33:
[----:B------:R-:W-:Y:S01]  /*1bd0*/  LOP3.LUT R19, R15, 0x80000, RZ, 0xfc, !PT ;  /* 0x000800000f137812 */ /* 0x000fe200078efcff */
[----:B------:R-:W-:-:S07]  /*1be0*/  IMAD.MOV.U32 R18, RZ, RZ, R14 ;  /* 0x000000ffff127224 */ /* 0x000fce00078e000e */
.L_x_32:
[----:B------:R-:W-:Y:S05]  /*1bf0*/  BSYNC.RECONVERGENT B1 ;  /* 0x0000000000017941 */ /* 0x000fea0003800200 */
.L_x_30:
[----:B------:R-:W-:Y:S01]  /*1c00*/  MOV R10, R0 ;  /* 0x00000000000a7202 */ /* 0x000fe20000000f00 */
[----:B------:R-:W-:-:S04]  /*1c10*/  IMAD.MOV.U32 R11, RZ, RZ, 0x0 ;  /* 0x00000000ff0b7424 */ /* 0x000fc800078e00ff */
[----:B------:R-:W-:Y:S05]  /*1c20*/  RET.REL.NODEC R10 `(_ZN10geospatial7kernels24terrainDerivativesKernelEPKfPfS3_S3_iiff) ;  /* 0xffffffe00af47950 */ /* 0x000fea0003c3ffff */
        .weak           $__internal_1_$__cuda_sm20_sqrt_rn_f32_slowpath
        .type           $__internal_1_$__cuda_sm20_sqrt_rn_f32_slowpath,@function
        .size           $__internal_1_$__cuda_sm20_sqrt_rn_f32_slowpath,($__internal_2_$__cuda_sm3x_div_rn_noftz_f32_slowpath - $__internal_1_$__cuda_sm20_sqrt_rn_f32_slowpath)
$__internal_1_$__cuda_sm20_sqrt_rn_f32_slowpath:
[----:B------:R-:W-:-:S13]  /*1c30*/  LOP3.LUT P0, RZ, R7, 0x7fffffff, RZ, 0xc0, !PT ;  /* 0x7fffffff07ff7812 */ /* 0x000fda000780c0ff */
[----:B------:R-:W-:Y:S05]  /*1c40*/  @!P0 BRA `(.L_x_35) ;  /* 0x0000000000448947 */ /* 0x000fea0003800000 */
[----:B------:R-:W-:Y:S01]  /*1c50*/  FSETP.GEU.FTZ.AND P0, PT, R7, RZ, PT ;  /* 0x000000ff0700720b */ /* 0x000fe20003f1e000 */
[----:B------:R-:W-:-:S12]  /*1c60*/  IMAD.MOV.U32 R0, RZ, RZ, R7 ;  /* 0x000000ffff007224 */ /* 0x000fd800078e0007 */
[----:B------:R-:W-:Y:S01]  /*1c70*/  @!P0 MOV R7, 0x7fffffff ;  /* 0x7fffffff00078802 */ /* 0x000fe20000000f00 */
[----:B------:R-:W-:Y:S06]  /*1c80*/  @!P0 BRA `(.L_x_35) ;  /* 0x0000000000348947 */ /* 0x000fec0003800000 */
[----:B------:R-:W-:-:S13]  /*1c90*/  FSETP.GTU.FTZ.AND P0, PT, |R0|, +INF , PT ;  /* 0x7f8000000000780b */ /* 0x000fda0003f1c200 */
[----:B------:R-:W-:Y:S01]  /*1ca0*/  @P0 FADD.FTZ R7, R0, 1 ;  /* 0x3f80000000070421 */ /* 0x000fe20000010000 */
[----:B------:R-:W-:Y:S06]  /*1cb0*/  @P0 BRA `(.L_x_35) ;  /* 0x0000000000280947 */ /* 0x000fec0003800000 */
[----:B------:R-:W-:-:S13]  /*1cc0*/  FSETP.NEU.FTZ.AND P0, PT, |R0|, +INF , PT ;  /* 0x7f8000000000780b */ /* 0x000fda0003f1d200 */
[----:B------:R-:W-:-:S04]  /*1cd0*/  @P0 FFMA R9, R0, 1.84467440737095516160e+19, RZ ;  /* 0x5f80000000090823 */ /* 0x000fc800000000ff */
[----:B------:R-:W0:Y:S02]  /*1ce0*/  @P0 MUFU.RSQ R10, R9 ;  /* 0x00000009000a0308 */ /* 0x000e240000001400 */
[----:B0-----:R-:W-:Y:S01]  /*1cf0*/  @P0 FMUL.FTZ R12, R9, R10 ;  /* 0x0000000a090c0220 */ /* 0x001fe20000410000 */
[----:B------:R-:W-:-:S03]  /*1d00*/  @P0 FMUL.FTZ R10, R10, 0.5 ;  /* 0x3f0000000a0a0820 */ /* 0x000fc60000410000 */
[----:B------:R-:W-:-:S04]  /*1d10*/  @P0 FADD.FTZ R7, -R12, -RZ ;  /* 0x800000ff0c070221 */ /* 0x000fc80000010100 */
[----:B------:R-:W-:Y:S01]  /*1d20*/  @P0 FFMA R11, R12, R7, R9 ;  /* 0x000000070c0b0223 */ /* 0x000fe20000000009 */
[----:B------:R-:W-:-:S03]  /*1d30*/  @!P0 IMAD.MOV.U32 R7, RZ, RZ, R0 ;  /* 0x000000ffff078224 */ /* 0x000fc600078e0000 */
[----:B------:R-:W-:-:S04]  /*1d40*/  @P0 FFMA R10, R11, R10, R12 ;  /* 0x0000000a0b0a0223 */ /* 0x000fc8000000000c */
[----:B------:R-:W-:-:S07]  /*1d50*/  @P0 FMUL.FTZ R7, R10, 2.3283064365386962891e-10 ;  /* 0x2f8000000a070820 */ /* 0x000fce0000410000 */
.L_x_35:
[----:B------:R-:W-:Y:S01]  /*1d60*/  MOV R10, R13 ;  /* 0x0000000d000a7202 */ /* 0x000fe20000000f00 */
[----:B------:R-:W-:-:S04]  /*1d70*/  IMAD.MOV.U32 R11, RZ, RZ, 0x0 ;  /* 0x00000000ff0b7424 */ /* 0x000fc800078e00ff */
[----:B------:R-:W-:Y:S05]  /*1d80*/  RET.REL.NODEC R10 `(_ZN10geospatial7kernels24terrainDerivativesKernelEPKfPfS3_S3_iiff) ;  /* 0xffffffe00a9c7950 */ /* 0x000fea0003c3ffff */
        .weak           $__internal_2_$__cuda_sm3x_div_rn_noftz_f32_slowpath
        .type           $__internal_2_$__cuda_sm3x_div_rn_noftz_f32_slowpath,@function
        .size           $__internal_2_$__cuda_sm3x_div_rn_noftz_f32_slowpath,(.L_x_92 - $__internal_2_$__cuda_sm3x_div_rn_noftz_f32_slowpath)
$__internal_2_$__cuda_sm3x_div_rn_noftz_f32_slowpath:
[----:B------:R-:W-:Y:S01]  /*1d90*/  SHF.R.U32.HI R11, RZ, 0x17, R7 ;  /* 0x00000017ff0b7819 */ /* 0x000fe20000011607 */
[----:B------:R-:W-:Y:S01]  /*1da0*/  BSSY.RECONVERGENT B2, `(.L_x_36) ;  /* 0x0000063000027945 */ /* 0x000fe20003800200 */
[----:B------:R-:W-:Y:S02]  /*1db0*/  SHF.R.U32.HI R16, RZ, 0x17, R0 ;  /* 0x00000017ff107819 */ /* 0x000fe40000011600 */
[----:B------:R-:W-:Y:S02]  /*1dc0*/  LOP3.LUT R11, R11, 0xff, RZ, 0xc0, !PT ;  /* 0x000000ff0b0b7812 */ /* 0x000fe400078ec0ff */
[----:B------:R-:W-:Y:S02]  /*1dd0*/  LOP3.LUT R16, R16, 0xff, RZ, 0xc0, !PT ;  /* 0x000000ff10107812 */ /* 0x000fe400078ec0ff */
[----:B------:R-:W-:Y:S02]  /*1de0*/  IADD3 R19, PT, PT, R11, -0x1, RZ ;  /* 0xffffffff0b137810 */ /* 0x000fe40007ffe0ff */
[----:B------:R-:W-:Y:S01]  /*1df0*/  MOV R17, R7 ;  /* 0x0000000700117202 */ /* 0x000fe20000000f00 */
[----:B------:R-:W-:Y:S01]  /*1e00*/  VIADD R18, R16, 0xffffffff ;  /* 0xffffffff10127836 */ /* 0x000fe20000000000 */
[----:B------:R-:W-:-:S04]  /*1e10*/  ISETP.GT.U32.AND P0, PT, R19, 0xfd, PT ;  /* 0x000000fd1300780c */ /* 0x000fc80003f04070 */
[----:B------:R-:W-:-:S13]  /*1e20*/  ISETP.GT.U32.OR P0, PT, R18, 0xfd, P0 ;  /* 0x000000fd1200780c */ /* 0x000fda0000704470 */
[----:B------:R-:W-:Y:S01]  /*1e30*/  @!P0 IMAD.MOV.U32 R14, RZ, RZ, RZ ;  /* 0x000000ffff0e8224 */ /* 0x000fe200078e00ff */
[----:B------:R-:W-:Y:S06]  /*1e40*/  @!P0 BRA `(.L_x_37) ;  /* 0x00000000005c8947 */ /* 0x000fec0003800000 */
[----:B------:R-:W-:Y:S02]  /*1e50*/  FSETP.GTU.FTZ.AND P0, PT, |R0|, +INF , PT ;  /* 0x7f8000000000780b */ /* 0x000fe40003f1c200 */
[----:B------:R-:W-:-:S04]  /*1e60*/  FSETP.GTU.FTZ.AND P1, PT, |R7|, +INF , PT ;  /* 0x7f8000000700780b */ /* 0x000fc80003f3c200 */
[----:B------:R-:W-:-:S13]  /*1e70*/  PLOP3.LUT P0, PT, P0, P1, PT, 0xf8, 0x8f ;  /* 0x00000000008f781c */ /* 0x000fda0000703f70 */
[----:B------:R-:W-:Y:S05]  /*1e80*/  @P0 BRA `(.L_x_38) ;  /* 0x00000004004c0947 */ /* 0x000fea0003800000 */
[----:B------:R-:W-:-:S13]  /*1e90*/  LOP3.LUT P0, RZ, R17, 0x7fffffff, R0, 0xc8, !PT ;  /* 0x7fffffff11ff7812 */ /* 0x000fda000780c800 */
[----:B------:R-:W-:Y:S05]  /*1ea0*/  @!P0 BRA `(.L_x_39) ;  /* 0x00000004003c8947 */ /* 0x000fea0003800000 */
[C---:B------:R-:W-:Y:S02]  /*1eb0*/  FSETP.NEU.FTZ.AND P1, PT, |R0|.reuse, +INF , PT ;  /* 0x7f8000000000780b */ /* 0x040fe40003f3d200 */
[----:B------:R-:W-:Y:S02]  /*1ec0*/  FSETP.NEU.FTZ.AND P2, PT, |R7|, +INF , PT ;  /* 0x7f8000000700780b */ /* 0x000fe40003f5d200 */
[----:B------:R-:W-:-:S11]  /*1ed0*/  FSETP.NEU.FTZ.AND P0, PT, |R0|, +INF , PT ;  /* 0x7f8000000000780b */ /* 0x000fd60003f1d200 */
[----:B------:R-:W-:Y:S05]  /*1ee0*/  @!P2 BRA !P1, `(.L_x_39) ;  /* 0x00000004002ca947 */ /* 0x000fea0004800000 */
[----:B------:R-:W-:-:S04]  /*1ef0*/  LOP3.LUT P1, RZ, R0, 0x7fffffff, RZ, 0xc0, !PT ;  /* 0x7fffffff00ff7812 */ /* 0x000fc8000782c0ff */
[----:B------:R-:W-:-:S13]  /*1f00*/  PLOP3.LUT P1, PT, P2, P1, PT, 0x2f, 0xf2 ;  /* 0x0000000000f2781c */ /* 0x000fda0001722577 */
[----:B------:R-:W-:Y:S05]  /*1f10*/  @P1 BRA `(.L_x_40) ;  /* 0x0000000400181947 */ /* 0x000fea0003800000 */
[----:B------:R-:W-:-:S04]  /*1f20*/  LOP3.LUT P1, RZ, R17, 0x7fffffff, RZ, 0xc0, !PT ;  /* 0x7fffffff11ff7812 */ /* 0x000fc8000782c0ff */
[----:B------:R-:W-:-:S13]  /*1f30*/  PLOP3.LUT P0, PT, P0, P1, PT, 0x2f, 0xf2 ;  /* 0x0000000000f2781c */ /* 0x000fda0000702577 */
[----:B------:R-:W-:Y:S05]  /*1f40*/  @P0 BRA `(.L_x_41) ;  /* 0x0000000400000947 */ /* 0x000fea0003800000 */
[----:B------:R-:W-:Y:S02]  /*1f50*/  ISETP.GE.AND P0, PT, R18, RZ, PT ;  /* 0x000000ff1200720c */ /* 0x000fe40003f06270 */
[----:B------:R-:W-:-:S11]  /*1f60*/  ISETP.GE.AND P1, PT, R19, RZ, PT ;  /* 0x000000ff1300720c */ /* 0x000fd60003f26270 */
[----:B------:R-:W-:Y:S01]  /*1f70*/  @P0 MOV R14, RZ ;  /* 0x000000ff000e0202 */ /* 0x000fe20000000f00 */
[----:B------:R-:W-:Y:S02]  /*1f80*/  @!P0 IMAD.MOV.U32 R14, RZ, RZ, -0x40 ;  /* 0xffffffc0ff0e8424 */ /* 0x000fe400078e00ff */
[----:B------:R-:W-:Y:S01]  /*1f90*/  @!P0 FFMA R0, R0, 1.84467440737095516160e+19, RZ ;  /* 0x5f80000000008823 */ /* 0x000fe200000000ff */
[----:B------:R-:W-:Y:S02]  /*1fa0*/  @!P1 FFMA R17, R7, 1.84467440737095516160e+19, RZ ;  /* 0x5f80000007119823 */ /* 0x000fe400000000ff */
[----:B------:R-:W-:-:S07]  /*1fb0*/  @!P1 IADD3 R14, PT, PT, R14, 0x40, RZ ;  /* 0x000000400e0e9810 */ /* 0x000fce0007ffe0ff */
.L_x_37:
[----:B------:R-:W-:Y:S01]  /*1fc0*/  LEA R18, R11, 0xc0800000, 0x17 ;  /* 0xc08000000b127811 */ /* 0x000fe200078eb8ff */
[----:B------:R-:W-:Y:S01]  /*1fd0*/  BSSY.RECONVERGENT B3, `(.L_x_42) ;  /* 0x0000036000037945 */ /* 0x000fe20003800200 */
[----:B------:R-:W-:-:S03]  /*1fe0*/  IADD3 R16, PT, PT, R16, -0x7f, RZ ;  /* 0xffffff8110107810 */ /* 0x000fc60007ffe0ff */
[----:B------:R-:W-:Y:S02]  /*1ff0*/  IMAD.IADD R20, R17, 0x1, -R18 ;  /* 0x0000000111147824 */ /* 0x000fe400078e0a12 */
[----:B------:R-:W-:Y:S02]  /*2000*/  IMAD R0, R16, -0x800000, R0 ;  /* 0xff80000010007824 */ /* 0x000fe400078e0200 */
[----:B------:R-:W0:Y:S01]  /*2010*/  MUFU.RCP R18, R20 ;  /* 0x0000001400127308 */ /* 0x000e220000001000 */
[----:B------:R-:W-:-:S04]  /*2020*/  FADD.FTZ R17, -R20, -RZ ;  /* 0x800000ff14117221 */ /* 0x000fc80000010100 */
[----:B0-----:R-:W-:-:S04]  /*2030*/  FFMA R19, R18, R17, 1 ;  /* 0x3f80000012137423 */ /* 0x001fc80000000011 */
[----:B------:R-:W-:-:S04]  /*2040*/  FFMA R19, R18, R19, R18 ;  /* 0x0000001312137223 */ /* 0x000fc80000000012 */
[----:B------:R-:W-:-:S04]  /*2050*/  FFMA R18, R0, R19, RZ ;  /* 0x0000001300127223 */ /* 0x000fc800000000ff */
[----:B------:R-:W-:-:S04]  /*2060*/  FFMA R21, R17, R18, R0 ;  /* 0x0000001211157223 */ /* 0x000fc80000000000 */
[----:B------:R-:W-:Y:S01]  /*2070*/  FFMA R18, R19, R21, R18 ;  /* 0x0000001513127223 */ /* 0x000fe20000000012 */
[----:B------:R-:W-:-:S03]  /*2080*/  IADD3 R21, PT, PT, R16, 0x7f, -R11 ;  /* 0x0000007f10157810 */ /* 0x000fc60007ffe80b */
[----:B------:R-:W-:Y:S02]  /*2090*/  FFMA R17, R17, R18, R0 ;  /* 0x0000001211117223 */ /* 0x000fe40000000000 */
[----:B------:R-:W-:Y:S02]  /*20a0*/  IMAD.IADD R21, R21, 0x1, R14 ;  /* 0x0000000115157824 */ /* 0x000fe400078e020e */
[----:B------:R-:W-:-:S05]  /*20b0*/  FFMA R0, R19, R17, R18 ;  /* 0x0000001113007223 */ /* 0x000fca0000000012 */
[----:B------:R-:W-:-:S04]  /*20c0*/  SHF.R.U32.HI R11, RZ, 0x17, R0 ;  /* 0x00000017ff0b7819 */ /* 0x000fc80000011600 */
[----:B------:R-:W-:-:S04]  /*20d0*/  LOP3.LUT R11, R11, 0xff, RZ, 0xc0, !PT ;  /* 0x000000ff0b0b7812 */ /* 0x000fc800078ec0ff */
[----:B------:R-:W-:-:S05]  /*20e0*/  IADD3 R11, PT, PT, R11, R21, RZ ;  /* 0x000000150b0b7210 */ /* 0x000fca0007ffe0ff */
[----:B------:R-:W-:-:S05]  /*20f0*/  VIADD R14, R11, 0xffffffff ;  /* 0xffffffff0b0e7836 */ /* 0x000fca0000000000 */
[----:B------:R-:W-:-:S13]  /*2100*/  ISETP.GE.U32.AND P0, PT, R14, 0xfe, PT ;  /* 0x000000fe0e00780c */ /* 0x000fda0003f06070 */
[----:B------:R-:W-:Y:S05]  /*2110*/  @!P0 BRA `(.L_x_43) ;  /* 0x0000000000808947 */ /* 0x000fea0003800000 */
[----:B------:R-:W-:-:S13]  /*2120*/  ISETP.GT.AND P0, PT, R11, 0xfe, PT ;  /* 0x000000fe0b00780c */ /* 0x000fda0003f04270 */
[----:B------:R-:W-:Y:S05]  /*2130*/  @P0 BRA `(.L_x_44) ;  /* 0x00000000006c0947 */ /* 0x000fea0003800000 */
[----:B------:R-:W-:-:S13]  /*2140*/  ISETP.GE.AND P0, PT, R11, 0x1, PT ;  /* 0x000000010b00780c */ /* 0x000fda0003f06270 */
[----:B------:R-:W-:Y:S05]  /*2150*/  @P0 BRA `(.L_x_45) ;  /* 0x0000000000740947 */ /* 0x000fea0003800000 */
[----:B------:R-:W-:Y:S02]  /*2160*/  ISETP.GE.AND P0, PT, R11, -0x18, PT ;  /* 0xffffffe80b00780c */ /* 0x000fe40003f06270 */
[----:B------:R-:W-:-:S11]  /*2170*/  LOP3.LUT R0, R0, 0x80000000, RZ, 0xc0, !PT ;  /* 0x8000000000007812 */ /* 0x000fd600078ec0ff */
[----:B------:R-:W-:Y:S05]  /*2180*/  @!P0 BRA `(.L_x_45) ;  /* 0x0000000000688947 */ /* 0x000fea0003800000 */
[-CC-:B------:R-:W-:Y:S01]  /*2190*/  FFMA.RZ R14, R19, R17.reuse, R18.reuse ;  /* 0x00000011130e7223 */ /* 0x180fe2000000c012 */
[C---:B------:R-:W-:Y:S02]  /*21a0*/  ISETP.NE.AND P2, PT, R11.reuse, RZ, PT ;  /* 0x000000ff0b00720c */ /* 0x040fe40003f45270 */
[----:B------:R-:W-:Y:S02]  /*21b0*/  ISETP.NE.AND P1, PT, R11, RZ, PT ;  /* 0x000000ff0b00720c */ /* 0x000fe40003f25270 */
[----:B------:R-:W-:Y:S01]  /*21c0*/  LOP3.LUT R16, R14, 0x7fffff, RZ, 0xc0, !PT ;  /* 0x007fffff0e107812 */ /* 0x000fe200078ec0ff */
[CCC-:B------:R-:W-:Y:S01]  /*21d0*/  FFMA.RP R14, R19.reuse, R17.reuse, R18.reuse ;  /* 0x00000011130e7223 */ /* 0x1c0fe20000008012 */
[----:B------:R-:W-:Y:S01]  /*21e0*/  FFMA.RM R17, R19, R17, R18 ;  /* 0x0000001113117223 */ /* 0x000fe20000004012 */
[----:B------:R-:W-:Y:S01]  /*21f0*/  IADD3 R19, PT, PT, R11, 0x20, RZ ;  /* 0x000000200b137810 */ /* 0x000fe20007ffe0ff */
[----:B------:R-:W-:Y:S01]  /*2200*/  IMAD.MOV R11, RZ, RZ, -R11 ;  /* 0x000000ffff0b7224 */ /* 0x000fe200078e0a0b */
[----:B------:R-:W-:-:S02]  /*2210*/  LOP3.LUT R16, R16, 0x800000, RZ, 0xfc, !PT ;  /* 0x0080000010107812 */ /* 0x000fc400078efcff */
[----:B------:R-:W-:Y:S02]  /*2220*/  FSETP.NEU.FTZ.AND P0, PT, R14, R17, PT ;  /* 0x000000110e00720b */ /* 0x000fe40003f1d000 */
[----:B------:R-:W-:Y:S02]  /*2230*/  SHF.L.U32 R19, R16, R19, RZ ;  /* 0x0000001310137219 */ /* 0x000fe400000006ff */
[----:B------:R-:W-:Y:S02]  /*2240*/  SEL R11, R11, RZ, P2 ;  /* 0x000000ff0b0b7207 */ /* 0x000fe40001000000 */
[----:B------:R-:W-:Y:S02]  /*2250*/  ISETP.NE.AND P1, PT, R19, RZ, P1 ;  /* 0x000000ff1300720c */ /* 0x000fe40000f25270 */
[----:B------:R-:W-:Y:S02]  /*2260*/  SHF.R.U32.HI R11, RZ, R11, R16 ;  /* 0x0000000bff0b7219 */ /* 0x000fe40000011610 */
[----:B------:R-:W-:-:S02]  /*2270*/  PLOP3.LUT P0, PT, P0, P1, PT, 0xf8, 0x8f ;  /* 0x00000000008f781c */ /* 0x000fc40000703f70 */
[----:B------:R-:W-:Y:S02]  /*2280*/  SHF.R.U32.HI R17, RZ, 0x1, R11 ;  /* 0x00000001ff117819 */ /* 0x000fe4000001160b */
[----:B------:R-:W-:-:S04]  /*2290*/  SEL R14, RZ, 0x1, !P0 ;  /* 0x00000001ff0e7807 */ /* 0x000fc80004000000 */
[----:B------:R-:W-:-:S04]  /*22a0*/  LOP3.LUT R14, R14, 0x1, R17, 0xf8, !PT ;  /* 0x000000010e0e7812 */ /* 0x000fc800078ef811 */
[----:B------:R-:W-:-:S04]  /*22b0*/  LOP3.LUT R14, R14, R11, RZ, 0xc0, !PT ;  /* 0x0000000b0e0e7212 */ /* 0x000fc800078ec0ff */
[----:B------:R-:W-:-:S04]  /*22c0*/  IADD3 R17, PT, PT, R17, R14, RZ ;  /* 0x0000000e11117210 */ /* 0x000fc80007ffe0ff */
[----:B------:R-:W-:Y:S01]  /*22d0*/  LOP3.LUT R0, R17, R0, RZ, 0xfc, !PT ;  /* 0x0000000011007212 */ /* 0x000fe200078efcff */
[----:B------:R-:W-:Y:S06]  /*22e0*/  BRA `(.L_x_45) ;  /* 0x0000000000107947 */ /* 0x000fec0003800000 */
.L_x_44:
[----:B------:R-:W-:-:S04]  /*22f0*/  LOP3.LUT R0, R0, 0x80000000, RZ, 0xc0, !PT ;  /* 0x8000000000007812 */ /* 0x000fc800078ec0ff */
[----:B------:R-:W-:Y:S01]  /*2300*/  LOP3.LUT R0, R0, 0x7f800000, RZ, 0xfc, !PT ;  /* 0x7f80000000007812 */ /* 0x000fe200078efcff */
[----:B------:R-:W-:Y:S06]  /*2310*/  BRA `(.L_x_45) ;  /* 0x0000000000047947 */ /* 0x000fec0003800000 */
.L_x_43:
[----:B------:R-:W-:-:S07]  /*2320*/  IMAD R0, R21, 0x800000, R0 ;  /* 0x0080000015007824 */ /* 0x000fce00078e0200 */
.L_x_45:
[----:B------:R-:W-:Y:S05]  /*2330*/  BSYNC.RECONVERGENT B3 ;  /* 0x0000000000037941 */ /* 0x000fea0003800200 */
.L_x_42:
[----:B------:R-:W-:Y:S05]  /*2340*/  BRA `(.L_x_46) ;  /* 0x0000000000207947 */ /* 0x000fea0003800000 */
.L_x_41:
[----:B------:R-:W-:-:S04]  /*2350*/  LOP3.LUT R0, R17, 0x80000000, R0, 0x48, !PT ;  /* 0x8000000011007812 */ /* 0x000fc800078e4800 */
[----:B------:R-:W-:Y:S01]  /*2360*/  LOP3.LUT R0, R0, 0x7f800000, RZ, 0xfc, !PT ;  /* 0x7f80000000007812 */ /* 0x000fe200078efcff */
[----:B------:R-:W-:Y:S06]  /*2370*/  BRA `(.L_x_46) ;  /* 0x0000000000147947 */ /* 0x000fec0003800000 */
.L_x_40:
[----:B------:R-:W-:Y:S01]  /*2380*/  LOP3.LUT R0, R17, 0x80000000, R0, 0x48, !PT ;  /* 0x8000000011007812 */ /* 0x000fe200078e4800 */
[----:B------:R-:W-:Y:S06]  /*2390*/  BRA `(.L_x_46) ;  /* 0x00000000000c7947 */ /* 0x000fec0003800000 */
.L_x_39:
[----:B------:R-:W0:Y:S01]  /*23a0*/  MUFU.RSQ R0, -QNAN ;  /* 0xffc0000000007908 */ /* 0x000e220000001400 */
[----:B------:R-:W-:Y:S05]  /*23b0*/  BRA `(.L_x_46) ;  /* 0x0000000000047947 */ /* 0x000fea0003800000 */
.L_x_38:
[----:B------:R-:W-:-:S07]  /*23c0*/  FADD.FTZ R0, R0, R7 ;  /* 0x0000000700007221 */ /* 0x000fce0000010000 */
.L_x_46:
[----:B------:R-:W-:Y:S05]  /*23d0*/  BSYNC.RECONVERGENT B2 ;  /* 0x0000000000027941 */ /* 0x000fea0003800200 */
.L_x_36:
[----:B------:R-:W-:-:S04]  /*23e0*/  HFMA2 R11, -RZ, RZ, 0, 0 ;  /* 0x00000000ff0b7431 */ /* 0x000fc800000001ff */
[----:B0-----:R-:W-:Y:S05]  /*23f0*/  RET.REL.NODEC R10 `(_ZN10geospatial7kernels24terrainDerivativesKernelEPKfPfS3_S3_iiff) ;  /* 0xffffffdc0a007950 */ /* 0x001fea0003c3ffff */
.L_x_47:
        /* <DEDUP_REMOVED lines=16> */
.L_x_92:


//--------------------- .text._ZN10geospatial7kernels14viewshedKernelEPKfPfiiffffff --------------------------
	.section	.text._ZN10geospatial7kernels14viewshedKernelEPKfPfiiffffff,"ax",@progbits
	.align	128
        .global         _ZN10geospatial7kernels14viewshedKernelEPKfPfiiffffff
        .type           _ZN10geospatial7kernels14viewshedKernelEPKfPfiiffffff,@function
        .size           _ZN10geospatial7kernels14viewshedKernelEPKfPfiiffffff,(.L_x_94 - _ZN10geospatial7kernels14viewshedKernelEPKfPfiiffffff)
        .other          _ZN10geospatial7kernels14viewshedKernelEPKfPfiiffffff,@"STO_CUDA_ENTRY STV_DEFAULT"
_ZN10geospatial7kernels14viewshedKernelEPKfPfiiffffff:
.text._ZN10geospatial7kernels14viewshedKernelEPKfPfiiffffff:
        /* <DEDUP_REMOVED lines=15> */
[----:B------:R-:W-:-:S04]  /*00f0*/  IMAD R8, R7, UR6, R0 ;  /* 0x0000000607087c24 */ /* 0x000fc8000f8e0200 */
[----:B0-----:R-:W-:-:S05]  /*0100*/  IMAD.WIDE R2, R8, 0x4, R2 ;  /* 0x0000000408027825 */ /* 0x001fca00078e0202 */
[----:B-1----:R-:W2:Y:S02]  /*0110*/  LDG.E.CONSTANT R9, desc[UR4][R2.64] ;  /* 0x0000000402097981 */ /* 0x002ea4000c1e9900 */
[----:B--2---:R-:W-:-:S13]  /*0120*/  FSETP.NEU.AND P0, PT, R9, -9999, PT ;  /* 0xc61c3c000900780b */ /* 0x004fda0003f0d000 */
[----:B------:R-:W0:Y:S02]  /*0130*/  @!P0 LDC.64 R4, c[0x0][0x388] ;  /* 0x0000e200ff048b82 */ /* 0x000e240000000a00 */
[----:B0-----:R-:W-:-:S05]  /*0140*/  @!P0 IMAD.WIDE R4, R8, 0x4, R4 ;  /* 0x0000000408048825 */ /* 0x001fca00078e0204 */
[----:B------:R0:W-:Y:S01]  /*0150*/  @!P0 STG.E desc[UR4][R4.64], RZ ;  /* 0x000000ff04008986 */ /* 0x0001e2000c101904 */
[----:B------:R-:W-:Y:S05]  /*0160*/  @!P0 EXIT ;  /* 0x000000000000894d */ /* 0x000fea0003800000 */
[----:B------:R-:W1:Y:S01]  /*0170*/  LDCU.64 UR6, c[0x0][0x398] ;  /* 0x00007300ff0677ac */ /* 0x000e620008000a00 */
[----:B------:R-:W-:Y:S01]  /*0180*/  I2FP.F32.U32 R10, R7 ;  /* 0x00000007000a7245 */ /* 0x000fe20000201000 */
[----:B------:R-:W-:Y:S01]  /*0190*/  BSSY.RECONVERGENT B0, `(.L_x_48) ;  /* 0x0000011000007945 */ /* 0x000fe20003800200 */
[----:B------:R-:W-:-:S03]  /*01a0*/  I2FP.F32.S32 R11, R0 ;  /* 0x00000000000b7245 */ /* 0x000fc60000201400 */
[----:B-1----:R-:W-:Y:S02]  /*01b0*/  FADD R10, R10, -UR7 ;  /* 0x800000070a0a7e21 */ /* 0x002fe40008000000 */
[----:B------:R-:W-:Y:S02]  /*01c0*/  FADD R11, R11, -UR6 ;  /* 0x800000060b0b7e21 */ /* 0x000fe40008000000 */
[----:B------:R-:W-:-:S04]  /*01d0*/  FMUL R0, R10, R10 ;  /* 0x0000000a0a007220 */ /* 0x000fc80000400000 */
[----:B------:R-:W-:-:S04]  /*01e0*/  FFMA R0, R11, R11, R0 ;  /* 0x0000000b0b007223 */ /* 0x000fc80000000000 */
[----:B------:R1:W2:Y:S01]  /*01f0*/  MUFU.RSQ R3, R0 ;  /* 0x0000000000037308 */ /* 0x0002a20000001400 */
[----:B------:R-:W-:-:S04]  /*0200*/  IADD3 R2, PT, PT, R0, -0xd000000, RZ ;  /* 0xf300000000027810 */ /* 0x000fc80007ffe0ff */
[----:B------:R-:W-:-:S13]  /*0210*/  ISETP.GT.U32.AND P0, PT, R2, 0x727fffff, PT ;  /* 0x727fffff0200780c */ /* 0x000fda0003f04070 */
[----:B-12---:R-:W-:Y:S05]  /*0220*/  @!P0 BRA `(.L_x_49) ;  /* 0x00000000000c8947 */ /* 0x006fea0003800000 */
[----:B------:R-:W-:-:S07]  /*0230*/  MOV R7, 0x250 ;  /* 0x0000025000077802 */ /* 0x000fce0000000f00 */
[----:B0-----:R-:W-:Y:S05]  /*0240*/  CALL.REL.NOINC `($__internal_3_$__cuda_sm20_sqrt_rn_f32_slowpath) ;  /* 0x0000001800207944 */ /* 0x001fea0003c00000 */
[----:B------:R-:W-:Y:S05]  /*0250*/  BRA `(.L_x_50) ;  /* 0x0000000000107947 */ /* 0x000fea0003800000 */
.L_x_49:
[----:B0-----:R-:W-:Y:S01]  /*0260*/  FMUL.FTZ R5, R0, R3 ;  /* 0x0000000300057220 */ /* 0x001fe20000410000 */
[----:B------:R-:W-:-:S03]  /*0270*/  FMUL.FTZ R3, R3, 0.5 ;  /* 0x3f00000003037820 */ /* 0x000fc60000410000 */
[----:B------:R-:W-:-:S04]  /*0280*/  FFMA R0, -R5, R5, R0 ;  /* 0x0000000505007223 */ /* 0x000fc80000000100 */
[----:B------:R-:W-:-:S07]  /*0290*/  FFMA R0, R0, R3, R5 ;  /* 0x0000000300007223 */ /* 0x000fce0000000005 */
.L_x_50:
[----:B------:R-:W-:Y:S05]  /*02a0*/  BSYNC.RECONVERGENT B0 ;  /* 0x0000000000007941 */ /* 0x000fea0003800200 */
.L_x_48:
[----:B------:R-:W0:Y:S01]  /*02b0*/  LDC R5, c[0x0][0x3a8] ;  /* 0x0000ea00ff057b82 */ /* 0x000e220000000800 */
[----:B------:R-:W1:Y:S01]  /*02c0*/  LDCU UR6, c[0x0][0x3a4] ;  /* 0x00007480ff0677ac */ /* 0x000e620008000800 */
[----:B0-----:R-:W-:-:S05]  /*02d0*/  FMUL R0, R0, R5 ;  /* 0x0000000500007220 */ /* 0x001fca0000400000 */
[----:B-1----:R-:W-:-:S04]  /*02e0*/  FSETP.GT.AND P0, PT, R0, UR6, PT ;  /* 0x0000000600007c0b */ /* 0x002fc8000bf04000 */
[----:B------:R-:W-:-:S13]  /*02f0*/  FSETP.GEU.OR P0, PT, RZ, UR6, !P0 ;  /* 0x00000006ff007c0b */ /* 0x000fda000c70e400 */
[----:B------:R-:W0:Y:S02]  /*0300*/  @!P0 LDC.64 R2, c[0x0][0x388] ;  /* 0x0000e200ff028b82 */ /* 0x000e240000000a00 */
[----:B0-----:R-:W-:-:S05]  /*0310*/  @!P0 IMAD.WIDE R2, R8, 0x4, R2 ;  /* 0x0000000408028825 */ /* 0x001fca00078e0202 */
[----:B------:R0:W-:Y:S01]  /*0320*/  @!P0 STG.E desc[UR4][R2.64], RZ ;  /* 0x000000ff02008986 */ /* 0x0001e2000c101904 */
[----:B------:R-:W-:Y:S05]  /*0330*/  @!P0 EXIT ;  /* 0x000000000000894d */ /* 0x000fea0003800000 */
[----:B------:R-:W-:-:S05]  /*0340*/  FMUL R5, R5, 0.5 ;  /* 0x3f00000005057820 */ /* 0x000fca0000400000 */
[----:B------:R-:W-:-:S13]  /*0350*/  FSETP.GEU.AND P0, PT, R0, R5, PT ;  /* 0x000000050000720b */ /* 0x000fda0003f0e000 */
[----:B0-----:R-:W0:Y:S01]  /*0360*/  @!P0 LDC.64 R2, c[0x0][0x388] ;  /* 0x0000e200ff028b82 */ /* 0x001e220000000a00 */
[----:B------:R-:W-:Y:S01]  /*0370*/  @!P0 MOV R7, 0x3f800000 ;  /* 0x3f80000000078802 */ /* 0x000fe20000000f00 */
[----:B0-----:R-:W-:-:S05]  /*0380*/  @!P0 IMAD.WIDE R2, R8, 0x4, R2 ;  /* 0x0000000408028825 */ /* 0x001fca00078e0202 */
[----:B------:R0:W-:Y:S01]  /*0390*/  @!P0 STG.E desc[UR4][R2.64], R7 ;  /* 0x0000000702008986 */ /* 0x0001e2000c101904 */
[----:B------:R-:W-:Y:S05]  /*03a0*/  @!P0 EXIT ;  /* 0x000000000000894d */ /* 0x000fea0003800000 */
[----:B------:R-:W1:Y:S01]  /*03b0*/  LDCU.64 UR6, c[0x0][0x398] ;  /* 0x00007300ff0677ac */ /* 0x000e620008000a00 */
[----:B0-----:R-:W0:Y:S01]  /*03c0*/  LDC.64 R2, c[0x0][0x380] ;  /* 0x0000e000ff027b82 */ /* 0x001e220000000a00 */
[----:B-1----:R-:W-:Y:S01]  /*03d0*/  F2I.TRUNC.NTZ R4, UR7 ;  /* 0x0000000700047d05 */ /* 0x002fe2000820f100 */
[----:B------:R-:W1:Y:S07]  /*03e0*/  LDCU UR7, c[0x0][0x390] ;  /* 0x00007200ff0777ac */ /* 0x000e6e0008000800 */
[----:B------:R-:W1:Y:S01]  /*03f0*/  F2I.TRUNC.NTZ R7, UR6 ;  /* 0x0000000600077d05 */ /* 0x000e62000820f100 */
[----:B------:R-:W2:Y:S01]  /*0400*/  LDCU UR6, c[0x0][0x3a0] ;  /* 0x00007400ff0677ac */ /* 0x000ea20008000800 */
[----:B-1----:R-:W-:-:S04]  /*0410*/  IMAD R7, R4, UR7, R7 ;  /* 0x0000000704077c24 */ /* 0x002fc8000f8e0207 */
[----:B0-----:R-:W-:-:S06]  /*0420*/  IMAD.WIDE R2, R7, 0x4, R2 ;  /* 0x0000000407027825 */ /* 0x001fcc00078e0202 */
[----:B------:R-:W2:Y:S01]  /*0430*/  LDG.E.CONSTANT R2, desc[UR4][R2.64] ;  /* 0x0000000402027981 */ /* 0x000ea2000c1e9900 */
[----:B------:R-:W0:Y:S01]  /*0440*/  MUFU.RCP R4, R5 ;  /* 0x0000000500047308 */ /* 0x000e220000001000 */
[----:B------:R-:W-:Y:S07]  /*0450*/  BSSY.RECONVERGENT B2, `(.L_x_51) ;  /* 0x000000e000027945 */ /* 0x000fee0003800200 */
[----:B------:R-:W1:Y:S01]  /*0460*/  FCHK P0, R0, R5 ;  /* 0x0000000500007302 */ /* 0x000e620000000000 */
[----:B0-----:R-:W-:-:S04]  /*0470*/  FFMA R7, -R5, R4, 1 ;  /* 0x3f80000005077423 */ /* 0x001fc80000000104 */
[----:B------:R-:W-:-:S04]  /*0480*/  FFMA R7, R4, R7, R4 ;  /* 0x0000000704077223 */ /* 0x000fc80000000004 */
[----:B------:R-:W-:-:S04]  /*0490*/  FFMA R4, R0, R7, RZ ;  /* 0x0000000700047223 */ /* 0x000fc800000000ff */
[----:B------:R-:W-:-:S04]  /*04a0*/  FFMA R6, -R5, R4, R0 ;  /* 0x0000000405067223 */ /* 0x000fc80000000100 */
[----:B------:R-:W-:Y:S01]  /*04b0*/  FFMA R4, R7, R6, R4 ;  /* 0x0000000607047223 */ /* 0x000fe20000000004 */
[----:B--2---:R-:W-:Y:S01]  /*04c0*/  FADD R12, R2, UR6 ;  /* 0x00000006020c7e21 */ /* 0x004fe20008000000 */
[----:B-1----:R-:W-:Y:S06]  /*04d0*/  @!P0 BRA `(.L_x_52) ;  /* 0x0000000000148947 */ /* 0x002fec0003800000 */
[----:B------:R-:W-:Y:S02]  /*04e0*/  MOV R3, R5 ;  /* 0x0000000500037202 */ /* 0x000fe40000000f00 */
[----:B------:R-:W-:Y:S02]  /*04f0*/  MOV R2, R0 ;  /* 0x0000000000027202 */ /* 0x000fe40000000f00 */
[----:B------:R-:W-:-:S07]  /*0500*/  MOV R21, 0x520 ;  /* 0x0000052000157802 */ /* 0x000fce0000000f00 */
[----:B------:R-:W-:Y:S05]  /*0510*/  CALL.REL.NOINC `($__internal_4_$__cuda_sm3x_div_rn_noftz_f32_slowpath) ;  /* 0x0000001400c87944 */ /* 0x000fea0003c00000 */
[----:B------:R-:W-:-:S07]  /*0520*/  MOV R4, R6 ;  /* 0x0000000600047202 */ /* 0x000fce0000000f00 */
.L_x_52:
[----:B------:R-:W-:Y:S05]  /*0530*/  BSYNC.RECONVERGENT B2 ;  /* 0x0000000000027941 */ /* 0x000fea0003800200 */
.L_x_51:
[----:B------:R-:W0:Y:S01]  /*0540*/  F2I.CEIL.NTZ R4, R4 ;  /* 0x0000000400047305 */ /* 0x000e22000020b100 */
[----:B------:R-:W1:Y:S01]  /*0550*/  LDCU UR6, c[0x0][0x3ac] ;  /* 0x00007580ff0677ac */ /* 0x000e620008000800 */
[----:B------:R-:W-:Y:S01]  /*0560*/  BSSY.RECONVERGENT B2, `(.L_x_53) ;  /* 0x0000127000027945 */ /* 0x000fe20003800200 */
[----:B------:R-:W-:Y:S01]  /*0570*/  MOV R17, 0xff800000 ;  /* 0xff80000000117802 */ /* 0x000fe20000000f00 */
[----:B------:R-:W2:Y:S01]  /*0580*/  LDCU.64 UR8, c[0x0][0x398] ;  /* 0x00007300ff0877ac */ /* 0x000ea20008000a00 */
[----:B0-----:R-:W-:-:S13]  /*0590*/  ISETP.GE.AND P0, PT, R4, 0x2, PT ;  /* 0x000000020400780c */ /* 0x001fda0003f06270 */
[----:B-12---:R-:W-:Y:S05]  /*05a0*/  @!P0 BRA `(.L_x_54) ;  /* 0x0000001000888947 */ /* 0x006fea0003800000 */
[----:B------:R-:W0:Y:S01]  /*05b0*/  LDC.64 R2, c[0x0][0x390] ;  /* 0x0000e400ff027b82 */ /* 0x000e220000000a00 */
[C---:B------:R-:W-:Y:S01]  /*05c0*/  ISETP.NE.AND P0, PT, R4.reuse, 0x2, PT ;  /* 0x000000020400780c */ /* 0x040fe20003f05270 */
[----:B------:R-:W-:Y:S01]  /*05d0*/  BSSY.RECONVERGENT B3, `(.L_x_55) ;  /* 0x00000c3000037945 */ /* 0x000fe20003800200 */
[----:B------:R-:W-:Y:S02]  /*05e0*/  I2FP.F32.U32 R15, R4 ;  /* 0x00000004000f7245 */ /* 0x000fe40000201000 */
[----:B------:R-:W-:Y:S01]  /*05f0*/  IADD3 R16, PT, PT, R4, -0x1, RZ ;  /* 0xffffffff04107810 */ /* 0x000fe20007ffe0ff */
[----:B------:R-:W-:Y:S01]  /*0600*/  HFMA2 R4, -RZ, RZ, 1.875, 0 ;  /* 0x3f800000ff047431 */ /* 0x000fe200000001ff */
[----:B------:R-:W-:Y:S02]  /*0610*/  MOV R17, 0xff800000 ;  /* 0xff80000000117802 */ /* 0x000fe40000000f00 */
[----:B0-----:R-:W-:Y:S02]  /*0620*/  IADD3 R13, PT, PT, R2, -0x1, RZ ;  /* 0xffffffff020d7810 */ /* 0x001fe40007ffe0ff */
[----:B------:R-:W-:-:S03]  /*0630*/  IADD3 R14, PT, PT, R3, -0x1, RZ ;  /* 0xffffffff030e7810 */ /* 0x000fc60007ffe0ff */
[----:B------:R-:W-:Y:S05]  /*0640*/  @!P0 BRA `(.L_x_56) ;  /* 0x0000000800ec8947 */ /* 0x000fea0003800000 */
[----:B------:R-:W0:Y:S01]  /*0650*/  LDC.64 R4, c[0x0][0x380] ;  /* 0x0000e000ff047b82 */ /* 0x000e220000000a00 */
[----:B------:R-:W-:Y:S01]  /*0660*/  BSSY.RECONVERGENT B4, `(.L_x_57) ;  /* 0x00000b7000047945 */ /* 0x000fe20003800200 */
[----:B------:R-:W-:Y:S02]  /*0670*/  MOV R17, 0xff800000 ;  /* 0xff80000000117802 */ /* 0x000fe40000000f00 */
[----:B------:R-:W-:-:S07]  /*0680*/  MOV R18, RZ ;  /* 0x000000ff00127202 */ /* 0x000fce0000000f00 */
.L_x_70:
[----:B-1----:R-:W1:Y:S01]  /*0690*/  MUFU.RCP R6, R15 ;  /* 0x0000000f00067308 */ /* 0x002e620000001000 */
[----:B------:R-:W-:Y:S01]  /*06a0*/  IADD3 R2, PT, PT, R18, 0x1, RZ ;  /* 0x0000000112027810 */ /* 0x000fe20007ffe0ff */
[----:B------:R-:W-:Y:S03]  /*06b0*/  BSSY.RECONVERGENT B5, `(.L_x_58) ;  /* 0x000000d000057945 */ /* 0x000fe60003800200 */
[----:B------:R-:W-:-:S04]  /*06c0*/  I2FP.F32.U32 R2, R2 ;  /* 0x0000000200027245 */ /* 0x000fc80000201000 */
[----:B------:R-:W2:Y:S01]  /*06d0*/  FCHK P0, R2, R15 ;  /* 0x0000000f02007302 */ /* 0x000ea20000000000 */
[----:B-1----:R-:W-:-:S04]  /*06e0*/  FFMA R3, -R15, R6, 1 ;  /* 0x3f8000000f037423 */ /* 0x002fc80000000106 */
[----:B------:R-:W-:-:S04]  /*06f0*/  FFMA R3, R6, R3, R6 ;  /* 0x0000000306037223 */ /* 0x000fc80000000006 */
[----:B------:R-:W-:-:S04]  /*0700*/  FFMA R6, R2, R3, RZ ;  /* 0x0000000302067223 */ /* 0x000fc800000000ff */
[----:B------:R-:W-:-:S04]  /*0710*/  FFMA R23, -R15, R6, R2 ;  /* 0x000000060f177223 */ /* 0x000fc80000000102 */
[----:B------:R-:W-:Y:S01]  /*0720*/  FFMA R23, R3, R23, R6 ;  /* 0x0000001703177223 */ /* 0x000fe20000000006 */
[----:B--2---:R-:W-:Y:S06]  /*0730*/  @!P0 BRA `(.L_x_59) ;  /* 0x0000000000108947 */ /* 0x004fec0003800000 */
[----:B------:R-:W-:Y:S02]  /*0740*/  MOV R3, R15 ;  /* 0x0000000f00037202 */ /* 0x000fe40000000f00 */
[----:B------:R-:W-:-:S07]  /*0750*/  MOV R21, 0x770 ;  /* 0x0000077000157802 */ /* 0x000fce0000000f00 */
[----:B0-----:R-:W-:Y:S05]  /*0760*/  CALL.REL.NOINC `($__internal_4_$__cuda_sm3x_div_rn_noftz_f32_slowpath) ;  /* 0x0000001400347944 */ /* 0x001fea0003c00000 */
[----:B------:R-:W-:-:S07]  /*0770*/  MOV R23, R6 ;  /* 0x0000000600177202 */ /* 0x000fce0000000f00 */
.L_x_59:
[----:B------:R-:W-:Y:S05]  /*0780*/  BSYNC.RECONVERGENT B5 ;  /* 0x0000000000057941 */ /* 0x000fea0003800200 */
.L_x_58:
[-C--:B------:R-:W-:Y:S01]  /*0790*/  FFMA R24, R10, R23.reuse, UR9 ;  /* 0x000000090a187e23 */ /* 0x080fe20008000017 */
[----:B------:R-:W-:Y:S01]  /*07a0*/  FFMA R25, R11, R23, UR8 ;  /* 0x000000080b197e23 */ /* 0x000fe20008000017 */
[----:B------:R-:W1:Y:S01]  /*07b0*/  LDC R19, c[0x0][0x390] ;  /* 0x0000e400ff137b82 */ /* 0x000e620000000800 */
[----:B------:R-:W-:Y:S01]  /*07c0*/  BSSY.RECONVERGENT B5, `(.L_x_60) ;  /* 0x0000044000057945 */ /* 0x000fe20003800200 */
[----:B------:R-:W2:Y:S08]  /*07d0*/  F2I.FLOOR.NTZ R26, R24 ;  /* 0x00000018001a7305 */ /* 0x000eb00000207100 */
[----:B------:R-:W3:Y:S01]  /*07e0*/  F2I.FLOOR.NTZ R27, R25 ;  /* 0x00000019001b7305 */ /* 0x000ee20000207100 */
[----:B--2---:R-:W-:-:S02]  /*07f0*/  ISETP.GE.AND P0, PT, R26, R14, PT ;  /* 0x0000000e1a00720c */ /* 0x004fc40003f06270 */
[C---:B---3--:R-:W-:Y:S02]  /*0800*/  LOP3.LUT R2, R27.reuse, R26, RZ, 0xfc, !PT ;  /* 0x0000001a1b027212 */ /* 0x048fe400078efcff */
[----:B------:R-:W-:-:S04]  /*0810*/  ISETP.GE.OR P0, PT, R27, R13, P0 ;  /* 0x0000000d1b00720c */ /* 0x000fc80000706670 */
[----:B------:R-:W-:-:S13]  /*0820*/  ISETP.LT.OR P0, PT, R2, RZ, P0 ;  /* 0x000000ff0200720c */ /* 0x000fda0000701670 */
[----:B------:R-:W-:Y:S05]  /*0830*/  @P0 BRA `(.L_x_61) ;  /* 0x0000000000f00947 */ /* 0x000fea0003800000 */
[----:B-1----:R-:W-:-:S04]  /*0840*/  IMAD R3, R26, R19, R27 ;  /* 0x000000131a037224 */ /* 0x002fc800078e021b */
[----:B0-----:R-:W-:-:S05]  /*0850*/  IMAD.WIDE R2, R3, 0x4, R4 ;  /* 0x0000000403027825 */ /* 0x001fca00078e0204 */
[----:B------:R-:W2:Y:S01]  /*0860*/  LDG.E.CONSTANT R21, desc[UR4][R2.64+0x4] ;  /* 0x0000040402157981 */ /* 0x000ea2000c1e9900 */
[----:B------:R-:W-:-:S03]  /*0870*/  IMAD.WIDE R6, R19, 0x4, R2 ;  /* 0x0000000413067825 */ /* 0x000fc600078e0202 */
[----:B------:R-:W3:Y:S04]  /*0880*/  LDG.E.CONSTANT R20, desc[UR4][R2.64] ;  /* 0x0000000402147981 */ /* 0x000ee8000c1e9900 */
[----:B------:R-:W4:Y:S04]  /*0890*/  LDG.E.CONSTANT R22, desc[UR4][R6.64] ;  /* 0x0000000406167981 */ /* 0x000f28000c1e9900 */
[----:B------:R-:W5:Y:S01]  /*08a0*/  LDG.E.CONSTANT R29, desc[UR4][R6.64+0x4] ;  /* 0x00000404061d7981 */ /* 0x000f62000c1e9900 */
[----:B------:R-:W-:Y:S02]  /*08b0*/  I2FP.F32.U32 R28, R27 ;  /* 0x0000001b001c7245 */ /* 0x000fe40000201000 */
[----:B------:R-:W-:-:S03]  /*08c0*/  I2FP.F32.U32 R27, R26 ;  /* 0x0000001a001b7245 */ /* 0x000fc60000201000 */
[----:B------:R-:W-:Y:S02]  /*08d0*/  FADD R28, R25, -R28 ;  /* 0x8000001c191c7221 */ /* 0x000fe40000000000 */
[----:B------:R-:W-:Y:S01]  /*08e0*/  FADD R24, R24, -R27 ;  /* 0x8000001b18187221 */ /* 0x000fe20000000000 */
[----:B--2---:R-:W-:-:S04]  /*08f0*/  FSETP.NEU.AND P0, PT, R21, -9999, PT ;  /* 0xc61c3c001500780b */ /* 0x004fc80003f0d000 */
[----:B---3--:R-:W-:-:S04]  /*0900*/  FSETP.EQ.OR P0, PT, R20, -9999, !P0 ;  /* 0xc61c3c001400780b */ /* 0x008fc80004702400 */
[----:B----4-:R-:W-:-:S04]  /*0910*/  FSETP.EQ.OR P0, PT, R22, -9999, P0 ;  /* 0xc61c3c001600780b */ /* 0x010fc80000702400 */
[----:B-----5:R-:W-:-:S13]  /*0920*/  FSETP.EQ.OR P0, PT, R29, -9999, P0 ;  /* 0xc61c3c001d00780b */ /* 0x020fda0000702400 */
[----:B------:R-:W-:Y:S05]  /*0930*/  @P0 BRA `(.L_x_61) ;  /* 0x0000000000b00947 */ /* 0x000fea0003800000 */
[----:B------:R-:W-:Y:S01]  /*0940*/  FMUL R3, R0, R23 ;  /* 0x0000001700037220 */ /* 0x000fe20000400000 */
[C---:B------:R-:W-:Y:S01]  /*0950*/  FMUL R23, R28.reuse, R29 ;  /* 0x0000001d1c177220 */ /* 0x040fe20000400000 */
[C---:B------:R-:W-:Y:S01]  /*0960*/  FADD R7, -R28.reuse, 1 ;  /* 0x3f8000001c077421 */ /* 0x040fe20000000100 */
[----:B------:R-:W-:Y:S01]  /*0970*/  FMUL R21, R28, R21 ;  /* 0x000000151c157220 */ /* 0x000fe20000400000 */
[----:B------:R-:W0:Y:S01]  /*0980*/  MUFU.RCP R6, R3 ;  /* 0x0000000300067308 */ /* 0x000e220000001000 */
[----:B------:R-:W-:Y:S01]  /*0990*/  BSSY.RECONVERGENT B6, `(.L_x_62) ;  /* 0x0000012000067945 */ /* 0x000fe20003800200 */
[-C--:B------:R-:W-:Y:S01]  /*09a0*/  FFMA R23, R22, R7.reuse, R23 ;  /* 0x0000000716177223 */ /* 0x080fe20000000017 */
[----:B------:R-:W-:Y:S01]  /*09b0*/  FFMA R21, R20, R7, R21 ;  /* 0x0000000714157223 */ /* 0x000fe20000000015 */
[----:B------:R-:W-:Y:S02]  /*09c0*/  FMUL R7, R3, UR6 ;  /* 0x0000000603077c20 */ /* 0x000fe40008400000 */
[C---:B------:R-:W-:Y:S01]  /*09d0*/  FMUL R2, R24.reuse, R23 ;  /* 0x0000001718027220 */ /* 0x040fe20000400000 */
[----:B------:R-:W-:-:S04]  /*09e0*/  FADD R24, -R24, 1 ;  /* 0x3f80000018187421 */ /* 0x000fc80000000100 */
[----:B------:R-:W-:-:S04]  /*09f0*/  FFMA R2, R21, R24, R2 ;  /* 0x0000001815027223 */ /* 0x000fc80000000002 */
[C---:B------:R-:W-:Y:S01]  /*0a00*/  FFMA R7, -R3.reuse, R7, R2 ;  /* 0x0000000703077223 */ /* 0x040fe20000000102 */
[----:B0-----:R-:W-:-:S03]  /*0a10*/  FFMA R21, -R3, R6, 1 ;  /* 0x3f80000003157423 */ /* 0x001fc60000000106 */
[----:B------:R-:W-:Y:S01]  /*0a20*/  FADD R2, -R12, R7 ;  /* 0x000000070c027221 */ /* 0x000fe20000000100 */
[----:B------:R-:W-:-:S03]  /*0a30*/  FFMA R21, R6, R21, R6 ;  /* 0x0000001506157223 */ /* 0x000fc60000000006 */
[----:B------:R-:W0:Y:S01]  /*0a40*/  FCHK P0, R2, R3 ;  /* 0x0000000302007302 */ /* 0x000e220000000000 */
[----:B------:R-:W-:-:S04]  /*0a50*/  FFMA R6, R2, R21, RZ ;  /* 0x0000001502067223 */ /* 0x000fc800000000ff */
[----:B------:R-:W-:-:S04]  /*0a60*/  FFMA R7, -R3, R6, R2 ;  /* 0x0000000603077223 */ /* 0x000fc80000000102 */
[----:B------:R-:W-:Y:S01]  /*0a70*/  FFMA R6, R21, R7, R6 ;  /* 0x0000000715067223 */ /* 0x000fe20000000006 */
[----:B0-----:R-:W-:Y:S06]  /*0a80*/  @!P0 BRA `(.L_x_63) ;  /* 0x0000000000088947 */ /* 0x001fec0003800000 */
[----:B------:R-:W-:-:S07]  /*0a90*/  MOV R21, 0xab0 ;  /* 0x00000ab000157802 */ /* 0x000fce0000000f00 */
[----:B------:R-:W-:Y:S05]  /*0aa0*/  CALL.REL.NOINC `($__internal_4_$__cuda_sm3x_div_rn_noftz_f32_slowpath) ;  /* 0x0000001000647944 */ /* 0x000fea0003c00000 */
.L_x_63:
[----:B------:R-:W-:Y:S05]  /*0ab0*/  BSYNC.RECONVERGENT B6 ;  /* 0x0000000000067941 */ /* 0x000fea0003800200 */
.L_x_62:
[----:B------:R-:W0:Y:S01]  /*0ac0*/  MUFU.RCP R3, |R6| ;  /* 0x4000000600037308 */ /* 0x000e220000001000 */
[----:B------:R-:W-:Y:S01]  /*0ad0*/  FSETP.GT.AND P0, PT, |R6|, 1, PT ;  /* 0x3f8000000600780b */ /* 0x000fe20003f04200 */
[----:B------:R-:W-:Y:S01]  /*0ae0*/  HFMA2 R7, -RZ, RZ, 0.890625, -0.00056934356689453125 ;  /* 0x3b2090aaff077431 */ /* 0x000fe200000001ff */
[----:B------:R-:W-:Y:S02]  /*0af0*/  MOV R20, 0x3f6ee581 ;  /* 0x3f6ee58100147802 */ /* 0x000fe40000000f00 */
[----:B0-----:R-:W-:-:S05]  /*0b00*/  FSEL R3, R3, |R6|, P0 ;  /* 0x4000000603037208 */ /* 0x001fca0000000000 */
        /* <DEDUP_REMOVED lines=8> */
[----:B------:R-:W-:-:S04]  /*0b90*/  FMUL R2, R2, R7 ;  /* 0x0000000702027220 */ /* 0x000fc80000400000 */
[----:B------:R-:W-:-:S04]  /*0ba0*/  FFMA R3, R3, R2, R3 ;  /* 0x0000000203037223 */ /* 0x000fc80000000003 */
[----:B------:R-:W-:Y:S01]  /*0bb0*/  @P0 FFMA R3, R20, 1.6832555532455444336, -R3 ;  /* 0x3fd774eb14030823 */ /* 0x000fe20000000803 */
[----:B------:R-:W-:-:S04]  /*0bc0*/  FSETP.NAN.AND P0, PT, |R6|, |R6|, PT ;  /* 0x400000060600720b */ /* 0x000fc80003f08200 */
[----:B------:R-:W-:-:S04]  /*0bd0*/  LOP3.LUT R6, R3, 0x80000000, R6, 0xb8, !PT ;  /* 0x8000000003067812 */ /* 0x000fc800078eb806 */
[----:B------:R-:W-:-:S04]  /*0be0*/  FSEL R6, R6, R3, !P0 ;  /* 0x0000000306067208 */ /* 0x000fc80004000000 */
[----:B------:R-:W-:-:S07]  /*0bf0*/  FMNMX R17, R17, R6, !PT ;  /* 0x0000000611117209 */ /* 0x000fce0007800000 */
.L_x_61:
[----:B------:R-:W-:Y:S05]  /*0c00*/  BSYNC.RECONVERGENT B5 ;  /* 0x0000000000057941 */ /* 0x000fea0003800200 */
.L_x_60:
[----:B------:R-:W2:Y:S01]  /*0c10*/  MUFU.RCP R2, R15 ;  /* 0x0000000f00027308 */ /* 0x000ea20000001000 */
[----:B------:R-:W-:Y:S01]  /*0c20*/  IADD3 R20, PT, PT, R18, 0x2, RZ ;  /* 0x0000000212147810 */ /* 0x000fe20007ffe0ff */
[----:B------:R-:W-:Y:S03]  /*0c30*/  BSSY.RECONVERGENT B5, `(.L_x_64) ;  /* 0x000000e000057945 */ /* 0x000fe60003800200 */
[----:B------:R-:W-:-:S04]  /*0c40*/  I2FP.F32.U32 R22, R20 ;  /* 0x0000001400167245 */ /* 0x000fc80000201000 */
[----:B------:R-:W3:Y:S01]  /*0c50*/  FCHK P0, R22, R15 ;  /* 0x0000000f16007302 */ /* 0x000ee20000000000 */
[----:B--2---:R-:W-:-:S04]  /*0c60*/  FFMA R3, -R15, R2, 1 ;  /* 0x3f8000000f037423 */ /* 0x004fc80000000102 */
[----:B------:R-:W-:-:S04]  /*0c70*/  FFMA R2, R2, R3, R2 ;  /* 0x0000000302027223 */ /* 0x000fc80000000002 */
[----:B------:R-:W-:-:S04]  /*0c80*/  FFMA R23, R2, R22, RZ ;  /* 0x0000001602177223 */ /* 0x000fc800000000ff */
[----:B------:R-:W-:-:S04]  /*0c90*/  FFMA R6, -R15, R23, R22 ;  /* 0x000000170f067223 */ /* 0x000fc80000000116 */
[----:B------:R-:W-:Y:S01]  /*0ca0*/  FFMA R23, R2, R6, R23 ;  /* 0x0000000602177223 */ /* 0x000fe20000000017 */
[----:B---3--:R-:W-:Y:S06]  /*0cb0*/  @!P0 BRA `(.L_x_65) ;  /* 0x0000000000148947 */ /* 0x008fec0003800000 */
[----:B------:R-:W-:Y:S01]  /*0cc0*/  IMAD.MOV.U32 R2, RZ, RZ, R22 ;  /* 0x000000ffff027224 */ /* 0x000fe200078e0016 */
[----:B------:R-:W-:Y:S02]  /*0cd0*/  MOV R3, R15 ;  /* 0x0000000f00037202 */ /* 0x000fe40000000f00 */
[----:B------:R-:W-:-:S07]  /*0ce0*/  MOV R21, 0xd00 ;  /* 0x00000d0000157802 */ /* 0x000fce0000000f00 */
[----:B01----:R-:W-:Y:S05]  /*0cf0*/  CALL.REL.NOINC `($__internal_4_$__cuda_sm3x_div_rn_noftz_f32_slowpath) ;  /* 0x0000000c00d07944 */ /* 0x003fea0003c00000 */
[----:B------:R-:W-:-:S07]  /*0d00*/  MOV R23, R6 ;  /* 0x0000000600177202 */ /* 0x000fce0000000f00 */
.L_x_65:
[----:B------:R-:W-:Y:S05]  /*0d10*/  BSYNC.RECONVERGENT B5 ;  /* 0x0000000000057941 */ /* 0x000fea0003800200 */
.L_x_64:
[-C--:B------:R-:W-:Y:S01]  /*0d20*/  FFMA R22, R10, R23.reuse, UR9 ;  /* 0x000000090a167e23 */ /* 0x080fe20008000017 */
[----:B------:R-:W-:Y:S01]  /*0d30*/  FFMA R24, R11, R23, UR8 ;  /* 0x000000080b187e23 */ /* 0x000fe20008000017 */
[----:B------:R-:W-:Y:S02]  /*0d40*/  BSSY.RECONVERGENT B5, `(.L_x_66) ;  /* 0x0000044000057945 */ /* 0x000fe40003800200 */
        /* <DEDUP_REMOVED lines=23> */
[C---:B------:R-:W-:Y:S01]  /*0ec0*/  FMUL R7, R24.reuse, R29 ;  /* 0x0000001d18077220 */ /* 0x040fe20000400000 */
[C---:B------:R-:W-:Y:S01]  /*0ed0*/  FADD R2, -R24.reuse, 1 ;  /* 0x3f80000018027421 */ /* 0x040fe20000000100 */
[----:B------:R-:W-:Y:S01]  /*0ee0*/  FMUL R24, R24, R21 ;  /* 0x0000001518187220 */ /* 0x000fe20000400000 */
[----:B------:R-:W-:Y:S01]  /*0ef0*/  FMUL R3, R0, R23 ;  /* 0x0000001700037220 */ /* 0x000fe20000400000 */
[----:B------:R-:W-:Y:S01]  /*0f00*/  BSSY.RECONVERGENT B6, `(.L_x_68) ;  /* 0x0000013000067945 */ /* 0x000fe20003800200 */
[-C--:B------:R-:W-:Y:S01]  /*0f10*/  FFMA R7, R26, R2.reuse, R7 ;  /* 0x000000021a077223 */ /* 0x080fe20000000007 */
[----:B------:R-:W-:Y:S01]  /*0f20*/  FFMA R24, R19, R2, R24 ;  /* 0x0000000213187223 */ /* 0x000fe20000000018 */
[----:B------:R-:W0:Y:S01]  /*0f30*/  MUFU.RCP R6, R3 ;  /* 0x0000000300067308 */ /* 0x000e220000001000 */
[----:B------:R-:W-:Y:S01]  /*0f40*/  FMUL R2, R3, UR6 ;  /* 0x0000000603027c20 */ /* 0x000fe20008400000 */
[C---:B------:R-:W-:Y:S01]  /*0f50*/  FMUL R19, R22.reuse, R7 ;  /* 0x0000000716137220 */ /* 0x040fe20000400000 */
[----:B------:R-:W-:-:S04]  /*0f60*/  FADD R7, -R22, 1 ;  /* 0x3f80000016077421 */ /* 0x000fc80000000100 */
[----:B------:R-:W-:-:S04]  /*0f70*/  FFMA R24, R24, R7, R19 ;  /* 0x0000000718187223 */ /* 0x000fc80000000013 */
[----:B------:R-:W-:-:S04]  /*0f80*/  FFMA R7, -R3, R2, R24 ;  /* 0x0000000203077223 */ /* 0x000fc80000000118 */
[----:B------:R-:W-:Y:S01]  /*0f90*/  FADD R2, -R12, R7 ;  /* 0x000000070c027221 */ /* 0x000fe20000000100 */
[----:B0-----:R-:W-:-:S03]  /*0fa0*/  FFMA R19, -R3, R6, 1 ;  /* 0x3f80000003137423 */ /* 0x001fc60000000106 */
[----:B------:R-:W0:Y:S01]  /*0fb0*/  FCHK P0, R2, R3 ;  /* 0x0000000302007302 */ /* 0x000e220000000000 */
[----:B------:R-:W-:-:S04]  /*0fc0*/  FFMA R19, R6, R19, R6 ;  /* 0x0000001306137223 */ /* 0x000fc80000000006 */
[----:B------:R-:W-:-:S04]  /*0fd0*/  FFMA R6, R2, R19, RZ ;  /* 0x0000001302067223 */ /* 0x000fc800000000ff */
[----:B------:R-:W-:-:S04]  /*0fe0*/  FFMA R7, -R3, R6, R2 ;  /* 0x0000000603077223 */ /* 0x000fc80000000102 */
[----:B------:R-:W-:Y:S01]  /*0ff0*/  FFMA R6, R19, R7, R6 ;  /* 0x0000000713067223 */ /* 0x000fe20000000006 */
[----:B0-----:R-:W-:Y:S06]  /*1000*/  @!P0 BRA `(.L_x_69) ;  /* 0x0000000000088947 */ /* 0x001fec0003800000 */
[----:B------:R-:W-:-:S07]  /*1010*/  MOV R21, 0x1030 ;  /* 0x0000103000157802 */ /* 0x000fce0000000f00 */
[----:B------:R-:W-:Y:S05]  /*1020*/  CALL.REL.NOINC `($__internal_4_$__cuda_sm3x_div_rn_noftz_f32_slowpath) ;  /* 0x0000000c00047944 */ /* 0x000fea0003c00000 */
.L_x_69:
[----:B------:R-:W-:Y:S05]  /*1030*/  BSYNC.RECONVERGENT B6 ;  /* 0x0000000000067941 */ /* 0x000fea0003800200 */
.L_x_68:
        /* <DEDUP_REMOVED lines=20> */
.L_x_67:
[----:B------:R-:W-:Y:S05]  /*1180*/  BSYNC.RECONVERGENT B5 ;  /* 0x0000000000057941 */ /* 0x000fea0003800200 */
.L_x_66:
[----:B------:R-:W-:Y:S02]  /*1190*/  LOP3.LUT R3, R16, 0xfffffffe, RZ, 0xc0, !PT ;  /* 0xfffffffe10037812 */ /* 0x000fe400078ec0ff */
[----:B------:R-:W-:Y:S02]  /*11a0*/  IADD3 R18, PT, PT, R18, 0x2, RZ ;  /* 0x0000000212127810 */ /* 0x000fe40007ffe0ff */
[----:B------:R-:W-:-:S13]  /*11b0*/  ISETP.NE.AND P0, PT, R20, R3, PT ;  /* 0x000000031400720c */ /* 0x000fda0003f05270 */
[----:B------:R-:W-:Y:S05]  /*11c0*/  @P0 BRA `(.L_x_70) ;  /* 0xfffffff400300947 */ /* 0x000fea000383ffff */
[----:B------:R-:W-:Y:S05]  /*11d0*/  BSYNC.RECONVERGENT B4 ;  /* 0x0000000000047941 */ /* 0x000fea0003800200 */
.L_x_57:
[----:B0-----:R-:W-:-:S04]  /*11e0*/  IADD3 R4, PT, PT, R18, 0x1, RZ ;  /* 0x0000000112047810 */ /* 0x001fc80007ffe0ff */
[----:B------:R-:W-:-:S07]  /*11f0*/  I2FP.F32.U32 R4, R4 ;  /* 0x0000000400047245 */ /* 0x000fce0000201000 */
.L_x_56:
[----:B------:R-:W-:Y:S05]  /*1200*/  BSYNC.RECONVERGENT B3 ;  /* 0x0000000000037941 */ /* 0x000fea0003800200 */
.L_x_55:
[----:B------:R-:W-:-:S04]  /*1210*/  LOP3.LUT R16, R16, 0x1, RZ, 0xc0, !PT ;  /* 0x0000000110107812 */ /* 0x000fc800078ec0ff */
[----:B------:R-:W-:-:S13]  /*1220*/  ISETP.NE.U32.AND P0, PT, R16, 0x1, PT ;  /* 0x000000011000780c */ /* 0x000fda0003f05070 */
[----:B------:R-:W-:Y:S05]  /*1230*/  @P0 BRA `(.L_x_54) ;  /* 0x0000000400640947 */ /* 0x000fea0003800000 */
[----:B------:R-:W0:Y:S01]  /*1240*/  MUFU.RCP R2, R15 ;  /* 0x0000000f00027308 */ /* 0x000e220000001000 */
[----:B------:R-:W-:Y:S07]  /*1250*/  BSSY.RECONVERGENT B3, `(.L_x_71) ;  /* 0x000000d000037945 */ /* 0x000fee0003800200 */
[----:B------:R-:W2:Y:S01]  /*1260*/  FCHK P0, R4, R15 ;  /* 0x0000000f04007302 */ /* 0x000ea20000000000 */
[----:B0-----:R-:W-:-:S04]  /*1270*/  FFMA R3, -R15, R2, 1 ;  /* 0x3f8000000f037423 */ /* 0x001fc80000000102 */
[----:B------:R-:W-:-:S04]  /*1280*/  FFMA R2, R2, R3, R2 ;  /* 0x0000000302027223 */ /* 0x000fc80000000002 */
[----:B------:R-:W-:-:S04]  /*1290*/  FFMA R3, R2, R4, RZ ;  /* 0x0000000402037223 */ /* 0x000fc800000000ff */
[----:B------:R-:W-:-:S04]  /*12a0*/  FFMA R6, -R15, R3, R4 ;  /* 0x000000030f067223 */ /* 0x000fc80000000104 */
[----:B------:R-:W-:Y:S01]  /*12b0*/  FFMA R3, R2, R6, R3 ;  /* 0x0000000602037223 */ /* 0x000fe20000000003 */
[----:B--2---:R-:W-:Y:S06]  /*12c0*/  @!P0 BRA `(.L_x_72) ;  /* 0x0000000000148947 */ /* 0x004fec0003800000 */
[----:B------:R-:W-:Y:S02]  /*12d0*/  MOV R2, R4 ;  /* 0x0000000400027202 */ /* 0x000fe40000000f00 */
[----:B------:R-:W-:Y:S02]  /*12e0*/  MOV R3, R15 ;  /* 0x0000000f00037202 */ /* 0x000fe40000000f00 */
[----:B------:R-:W-:-:S07]  /*12f0*/  MOV R21, 0x1310 ;  /* 0x0000131000157802 */ /* 0x000fce0000000f00 */
[----:B-1----:R-:W-:Y:S05]  /*1300*/  CALL.REL.NOINC `($__internal_4_$__cuda_sm3x_div_rn_noftz_f32_slowpath) ;  /* 0x00000008004c7944 */ /* 0x002fea0003c00000 */
[----:B------:R-:W-:-:S07]  /*1310*/  MOV R3, R6 ;  /* 0x0000000600037202 */ /* 0x000fce0000000f00 */
.L_x_72:
[----:B------:R-:W-:Y:S05]  /*1320*/  BSYNC.RECONVERGENT B3 ;  /* 0x0000000000037941 */ /* 0x000fea0003800200 */
.L_x_71:
[----:B------:R-:W0:Y:S02]  /*1330*/  LDCU.64 UR10, c[0x0][0x398] ;  /* 0x00007300ff0a77ac */ /* 0x000e240008000a00 */
[-C--:B0-----:R-:W-:Y:S01]  /*1340*/  FFMA R15, R10, R3.reuse, UR11 ;  /* 0x0000000b0a0f7e23 */ /* 0x081fe20008000003 */
[----:B------:R-:W-:-:S03]  /*1350*/  FFMA R11, R11, R3, UR10 ;  /* 0x0000000a0b0b7e23 */ /* 0x000fc60008000003 */
[----:B-1----:R-:W0:Y:S08]  /*1360*/  F2I.FLOOR.NTZ R19, R15 ;  /* 0x0000000f00137305 */ /* 0x002e300000207100 */
[----:B------:R-:W1:Y:S01]  /*1370*/  F2I.FLOOR.NTZ R10, R11 ;  /* 0x0000000b000a7305 */ /* 0x000e620000207100 */
[----:B0-----:R-:W-:Y:S02]  /*1380*/  ISETP.GE.AND P0, PT, R19, R14, PT ;  /* 0x0000000e1300720c */ /* 0x001fe40003f06270 */
[----:B-1----:R-:W-:-:S02]  /*1390*/  LOP3.LUT R2, R10, R19, RZ, 0xfc, !PT ;  /* 0x000000130a027212 */ /* 0x002fc400078efcff */
[----:B------:R-:W-:-:S04]  /*13a0*/  ISETP.GE.OR P0, PT, R10, R13, P0 ;  /* 0x0000000d0a00720c */ /* 0x000fc80000706670 */
[----:B------:R-:W-:-:S13]  /*13b0*/  ISETP.LT.OR P0, PT, R2, RZ, P0 ;  /* 0x000000ff0200720c */ /* 0x000fda0000701670 */
[----:B------:R-:W-:Y:S05]  /*13c0*/  @P0 BRA `(.L_x_54) ;  /* 0x0000000400000947 */ /* 0x000fea0003800000 */
[----:B------:R-:W0:Y:S08]  /*13d0*/  LDC R13, c[0x0][0x390] ;  /* 0x0000e400ff0d7b82 */ /* 0x000e300000000800 */
[----:B------:R-:W1:Y:S01]  /*13e0*/  LDC.64 R6, c[0x0][0x380] ;  /* 0x0000e000ff067b82 */ /* 0x000e620000000a00 */
[----:B0-----:R-:W-:-:S04]  /*13f0*/  IMAD R5, R19, R13, R10 ;  /* 0x0000000d13057224 */ /* 0x001fc800078e020a */
[----:B-1----:R-:W-:-:S05]  /*1400*/  IMAD.WIDE R6, R5, 0x4, R6 ;  /* 0x0000000405067825 */ /* 0x002fca00078e0206 */
        /* <DEDUP_REMOVED lines=14> */
[----:B------:R-:W0:Y:S01]  /*14f0*/  LDCU UR7, c[0x0][0x3ac] ;  /* 0x00007580ff0777ac */ /* 0x000e220008000800 */
[C---:B------:R-:W-:Y:S01]  /*1500*/  FMUL R7, R11.reuse, R22 ;  /* 0x000000160b077220 */ /* 0x040fe20000400000 */
[C---:B------:R-:W-:Y:S01]  /*1510*/  FADD R2, -R11.reuse, 1 ;  /* 0x3f8000000b027421 */ /* 0x040fe20000000100 */
[----:B------:R-:W-:Y:S01]  /*1520*/  FMUL R5, R11, R18 ;  /* 0x000000120b057220 */ /* 0x000fe20000400000 */
[----:B------:R-:W-:Y:S01]  /*1530*/  FMUL R3, R0, R3 ;  /* 0x0000000300037220 */ /* 0x000fe20000400000 */
[----:B------:R-:W-:Y:S01]  /*1540*/  BSSY.RECONVERGENT B3, `(.L_x_73) ;  /* 0x0000014000037945 */ /* 0x000fe20003800200 */
[-C--:B------:R-:W-:Y:S01]  /*1550*/  FFMA R7, R20, R2.reuse, R7 ;  /* 0x0000000214077223 */ /* 0x080fe20000000007 */
[----:B------:R-:W-:Y:S01]  /*1560*/  FFMA R5, R16, R2, R5 ;  /* 0x0000000210057223 */ /* 0x000fe20000000005 */
[----:B------:R-:W1:Y:S01]  /*1570*/  MUFU.RCP R10, R3 ;  /* 0x00000003000a7308 */ /* 0x000e620000001000 */
[C---:B------:R-:W-:Y:S01]  /*1580*/  FADD R2, -R14.reuse, 1 ;  /* 0x3f8000000e027421 */ /* 0x040fe20000000100 */
[----:B------:R-:W-:-:S04]  /*1590*/  FMUL R4, R14, R7 ;  /* 0x000000070e047220 */ /* 0x000fc80000400000 */
[----:B------:R-:W-:Y:S01]  /*15a0*/  FFMA R2, R5, R2, R4 ;  /* 0x0000000205027223 */ /* 0x000fe20000000004 */
[----:B0-----:R-:W-:-:S04]  /*15b0*/  FMUL R6, R3, UR7 ;  /* 0x0000000703067c20 */ /* 0x001fc80008400000 */
[C---:B------:R-:W-:Y:S01]  /*15c0*/  FFMA R5, -R3.reuse, R6, R2 ;  /* 0x0000000603057223 */ /* 0x040fe20000000102 */
[----:B-1----:R-:W-:-:S03]  /*15d0*/  FFMA R7, -R3, R10, 1 ;  /* 0x3f80000003077423 */ /* 0x002fc6000000010a */
        /* <DEDUP_REMOVED lines=9> */
[----:B------:R-:W-:-:S07]  /*1670*/  MOV R4, R6 ;  /* 0x0000000600047202 */ /* 0x000fce0000000f00 */
.L_x_74:
[----:B------:R-:W-:Y:S05]  /*1680*/  BSYNC.RECONVERGENT B3 ;  /* 0x0000000000037941 */ /* 0x000fea0003800200 */
.L_x_73:
        /* <DEDUP_REMOVED lines=20> */
.L_x_54:
[----:B------:R-:W-:Y:S05]  /*17d0*/  BSYNC.RECONVERGENT B2 ;  /* 0x0000000000027941 */ /* 0x000fea0003800200 */
.L_x_53:
[----:B------:R-:W0:Y:S01]  /*17e0*/  LDCU UR6, c[0x0][0x3ac] ;  /* 0x00007580ff0677ac */ /* 0x000e220008000800 */
[----:B------:R-:W2:Y:S01]  /*17f0*/  MUFU.RCP R3, R0 ;  /* 0x0000000000037308 */ /* 0x000ea20000001000 */
[----:B------:R-:W-:Y:S01]  /*1800*/  FADD R9, R9, -R12 ;  /* 0x8000000c09097221 */ /* 0x000fe20000000000 */
[----:B------:R-:W-:Y:S01]  /*1810*/  BSSY.RECONVERGENT B2, `(.L_x_75) ;  /* 0x000000e000027945 */ /* 0x000fe20003800200 */
[C---:B0-----:R-:W-:Y:S01]  /*1820*/  FMUL R2, R0.reuse, UR6 ;  /* 0x0000000600027c20 */ /* 0x041fe20008400000 */
[----:B--2---:R-:W-:-:S03]  /*1830*/  FFMA R4, -R0, R3, 1 ;  /* 0x3f80000000047423 */ /* 0x004fc60000000103 */
[----:B------:R-:W-:Y:S01]  /*1840*/  FFMA R2, -R0, R2, R9 ;  /* 0x0000000200027223 */ /* 0x000fe20000000109 */
[----:B------:R-:W-:-:S03]  /*1850*/  FFMA R3, R3, R4, R3 ;  /* 0x0000000403037223 */ /* 0x000fc60000000003 */
[----:B------:R-:W0:Y:S01]  /*1860*/  FCHK P0, R2, R0 ;  /* 0x0000000002007302 */ /* 0x000e220000000000 */
[----:B------:R-:W-:-:S04]  /*1870*/  FFMA R4, R2, R3, RZ ;  /* 0x0000000302047223 */ /* 0x000fc800000000ff */
[----:B------:R-:W-:-:S04]  /*1880*/  FFMA R5, -R0, R4, R2 ;  /* 0x0000000400057223 */ /* 0x000fc80000000102 */
[----:B------:R-:W-:Y:S01]  /*1890*/  FFMA R3, R3, R5, R4 ;  /* 0x0000000503037223 */ /* 0x000fe20000000004 */
[----:B0-----:R-:W-:Y:S06]  /*18a0*/  @!P0 BRA `(.L_x_76) ;  /* 0x0000000000108947 */ /* 0x001fec0003800000 */
[----:B------:R-:W-:Y:S02]  /*18b0*/  MOV R3, R0 ;  /* 0x0000000000037202 */ /* 0x000fe40000000f00 */
[----:B------:R-:W-:-:S07]  /*18c0*/  MOV R21, 0x18e0 ;  /* 0x000018e000157802 */ /* 0x000fce0000000f00 */
[----:B-1----:R-:W-:Y:S05]  /*18d0*/  CALL.REL.NOINC `($__internal_4_$__cuda_sm3x_div_rn_noftz_f32_slowpath) ;  /* 0x0000000000d87944 */ /* 0x002fea0003c00000 */
[----:B------:R-:W-:-:S07]  /*18e0*/  IMAD.MOV.U32 R3, RZ, RZ, R6 ;  /* 0x000000ffff037224 */ /* 0x000fce00078e0006 */
.L_x_76:
[----:B------:R-:W-:Y:S05]  /*18f0*/  BSYNC.RECONVERGENT B2 ;  /* 0x0000000000027941 */ /* 0x000fea0003800200 */
.L_x_75:
        /* <DEDUP_REMOVED lines=19> */
[----:B------:R-:W-:-:S13]  /*1a30*/  FSETP.GE.AND P0, PT, R0, R17, PT ;  /* 0x000000110000720b */ /* 0x000fda0003f06000 */
[----:B------:R-:W0:Y:S01]  /*1a40*/  @P0 LDC.64 R2, c[0x0][0x388] ;  /* 0x0000e200ff020b82 */ /* 0x000e220000000a00 */
[----:B------:R-:W-:Y:S01]  /*1a50*/  @P0 MOV R5, 0x3f800000 ;  /* 0x3f80000000050802 */ /* 0x000fe20000000f00 */
[----:B0-----:R-:W-:-:S05]  /*1a60*/  @P0 IMAD.WIDE R2, R8, 0x4, R2 ;  /* 0x0000000408020825 */ /* 0x001fca00078e0202 */
[----:B------:R0:W-:Y:S01]  /*1a70*/  @P0 STG.E desc[UR4][R2.64], R5 ;  /* 0x0000000502000986 */ /* 0x0001e2000c101904 */
[----:B------:R-:W-:Y:S05]  /*1a80*/  @P0 EXIT ;  /* 0x000000000000094d */ /* 0x000fea0003800000 */
[----:B0-----:R-:W0:Y:S02]  /*1a90*/  LDC.64 R2, c[0x0][0x388] ;  /* 0x0000e200ff027b82 */ /* 0x001e240000000a00 */
[----:B0-----:R-:W-:-:S05]  /*1aa0*/  IMAD.WIDE R2, R8, 0x4, R2 ;  /* 0x0000000408027825 */ /* 0x001fca00078e0202 */
[----:B------:R-:W-:Y:S01]  /*1ab0*/  STG.E desc[UR4][R2.64], RZ ;  /* 0x000000ff02007986 */ /* 0x000fe2000c101904 */
[----:B------:R-:W-:Y:S05]  /*1ac0*/  EXIT ;  /* 0x000000000000794d */ /* 0x000fea0003800000 */
        .weak           $__internal_3_$__cuda_sm20_sqrt_rn_f32_slowpath
        .type           $__internal_3_$__cuda_sm20_sqrt_rn_f32_slowpath,@function
        .size           $__internal_3_$__cuda_sm20_sqrt_rn_f32_slowpath,($__internal_4_$__cuda_sm3x_div_rn_noftz_f32_slowpath - $__internal_3_$__cuda_sm20_sqrt_rn_f32_slowpath)
$__internal_3_$__cuda_sm20_sqrt_rn_f32_slowpath:
[----:B------:R-:W-:-:S13]  /*1ad0*/  LOP3.LUT P0, RZ, R0, 0x7fffffff, RZ, 0xc0, !PT ;  /* 0x7fffffff00ff7812 */ /* 0x000fda000780c0ff */
[----:B------:R-:W-:Y:S01]  /*1ae0*/  @!P0 MOV R2, R0 ;  /* 0x0000000000028202 */ /* 0x000fe20000000f00 */
[----:B------:R-:W-:Y:S06]  /*1af0*/  @!P0 BRA `(.L_x_77) ;  /* 0x0000000000408947 */ /* 0x000fec0003800000 */
[----:B------:R-:W-:-:S13]  /*1b00*/  FSETP.GEU.FTZ.AND P0, PT, R0, RZ, PT ;  /* 0x000000ff0000720b */ /* 0x000fda0003f1e000 */
        /* <DEDUP_REMOVED lines=9> */
[----:B------:R-:W-:Y:S01]  /*1ba0*/  @P0 FMUL.FTZ R6, R2, 0.5 ;  /* 0x3f00000002060820 */ /* 0x000fe20000410000 */
[----:B------:R-:W-:Y:S02]  /*1bb0*/  @!P0 MOV R2, R0 ;  /* 0x0000000000028202 */ /* 0x000fe40000000f00 */
[----:B------:R-:W-:-:S04]  /*1bc0*/  @P0 FADD.FTZ R5, -R4, -RZ ;  /* 0x800000ff04050221 */ /* 0x000fc80000010100 */
[----:B------:R-:W-:-:S04]  /*1bd0*/  @P0 FFMA R5, R4, R5, R3 ;  /* 0x0000000504050223 */ /* 0x000fc80000000003 */
[----:B------:R-:W-:-:S04]  /*1be0*/  @P0 FFMA R5, R5, R6, R4 ;  /* 0x0000000605050223 */ /* 0x000fc80000000004 */
[----:B------:R-:W-:-:S07]  /*1bf0*/  @P0 FMUL.FTZ R2, R5, 2.3283064365386962891e-10 ;  /* 0x2f80000005020820 */ /* 0x000fce0000410000 */
.L_x_77:
[----:B------:R-:W-:Y:S01]  /*1c00*/  HFMA2 R3, -RZ, RZ, 0, 0 ;  /* 0x00000000ff037431 */ /* 0x000fe200000001ff */
[----:B------:R-:W-:Y:S02]  /*1c10*/  MOV R0, R2 ;  /* 0x0000000200007202 */ /* 0x000fe40000000f00 */
[----:B------:R-:W-:-:S04]  /*1c20*/  MOV R2, R7 ;  /* 0x0000000700027202 */ /* 0x000fc80000000f00 */
[----:B------:R-:W-:Y:S05]  /*1c30*/  RET.REL.NODEC R2 `(_ZN10geospatial7kernels14viewshedKernelEPKfPfiiffffff) ;  /* 0xffffffe002f07950 */ /* 0x000fea0003c3ffff */
        .weak           $__internal_4_$__cuda_sm3x_div_rn_noftz_f32_slowpath
        .type           $__internal_4_$__cuda_sm3x_div_rn_noftz_f32_slowpath,@function
        .size           $__internal_4_$__cuda_sm3x_div_rn_noftz_f32_slowpath,(.L_x_94 - $__internal_4_$__cuda_sm3x_div_rn_noftz_f32_slowpath)
$__internal_4_$__cuda_sm3x_div_rn_noftz_f32_slowpath:
[----:B------:R-:W-:Y:S01]  /*1c40*/  SHF.R.U32.HI R7, RZ, 0x17, R3 ;  /* 0x00000017ff077819 */ /* 0x000fe20000011603 */
[----:B------:R-:W-:Y:S01]  /*1c50*/  BSSY.RECONVERGENT B0, `(.L_x_78) ;  /* 0x0000062000007945 */ /* 0x000fe20003800200 */
[----:B------:R-:W-:Y:S02]  /*1c60*/  SHF.R.U32.HI R22, RZ, 0x17, R2 ;  /* 0x00000017ff167819 */ /* 0x000fe40000011602 */
[----:B------:R-:W-:Y:S02]  /*1c70*/  LOP3.LUT R7, R7, 0xff, RZ, 0xc0, !PT ;  /* 0x000000ff07077812 */ /* 0x000fe400078ec0ff */
[----:B------:R-:W-:Y:S02]  /*1c80*/  LOP3.LUT R22, R22, 0xff, RZ, 0xc0, !PT ;  /* 0x000000ff16167812 */ /* 0x000fe400078ec0ff */
[----:B------:R-:W-:Y:S02]  /*1c90*/  IADD3 R24, PT, PT, R7, -0x1, RZ ;  /* 0xffffffff07187810 */ /* 0x000fe40007ffe0ff */
[----:B------:R-:W-:-:S02]  /*1ca0*/  IADD3 R23, PT, PT, R22, -0x1, RZ ;  /* 0xffffffff16177810 */ /* 0x000fc40007ffe0ff */
[----:B------:R-:W-:-:S04]  /*1cb0*/  ISETP.GT.U32.AND P0, PT, R24, 0xfd, PT ;  /* 0x000000fd1800780c */ /* 0x000fc80003f04070 */
[----:B------:R-:W-:-:S13]  /*1cc0*/  ISETP.GT.U32.OR P0, PT, R23, 0xfd, P0 ;  /* 0x000000fd1700780c */ /* 0x000fda0000704470 */
[----:B------:R-:W-:Y:S01]  /*1cd0*/  @!P0 MOV R6, RZ ;  /* 0x000000ff00068202 */ /* 0x000fe20000000f00 */
        /* <DEDUP_REMOVED lines=24> */
.L_x_79:
[----:B------:R-:W-:Y:S01]  /*1e60*/  LEA R24, R7, 0xc0800000, 0x17 ;  /* 0xc080000007187811 */ /* 0x000fe200078eb8ff */
[----:B------:R-:W-:Y:S01]  /*1e70*/  BSSY.RECONVERGENT B1, `(.L_x_84) ;  /* 0x0000036000017945 */ /* 0x000fe20003800200 */
[----:B------:R-:W-:Y:S02]  /*1e80*/  IADD3 R22, PT, PT, R22, -0x7f, RZ ;  /* 0xffffff8116167810 */ /* 0x000fe40007ffe0ff */
[----:B------:R-:W-:-:S03]  /*1e90*/  IADD3 R25, PT, PT, -R24, R3, RZ ;  /* 0x0000000318197210 */ /* 0x000fc60007ffe1ff */
[C---:B------:R-:W-:Y:S01]  /*1ea0*/  IMAD R2, R22.reuse, -0x800000, R2 ;  /* 0xff80000016027824 */ /* 0x040fe200078e0202 */
[----:B------:R0:W1:Y:S01]  /*1eb0*/  MUFU.RCP R24, R25 ;  /* 0x0000001900187308 */ /* 0x0000620000001000 */
[----:B------:R-:W-:Y:S01]  /*1ec0*/  FADD.FTZ R23, -R25, -RZ ;  /* 0x800000ff19177221 */ /* 0x000fe20000010100 */
[----:B0-----:R-:W-:-:S04]  /*1ed0*/  IADD3 R25, PT, PT, R22, 0x7f, -R7 ;  /* 0x0000007f16197810 */ /* 0x001fc80007ffe807 */
[----:B------:R-:W-:Y:S01]  /*1ee0*/  IADD3 R25, PT, PT, R25, R6, RZ ;  /* 0x0000000619197210 */ /* 0x000fe20007ffe0ff */
[----:B-1----:R-:W-:-:S04]  /*1ef0*/  FFMA R3, R24, R23, 1 ;  /* 0x3f80000018037423 */ /* 0x002fc80000000017 */
[----:B------:R-:W-:-:S04]  /*1f00*/  FFMA R3, R24, R3, R24 ;  /* 0x0000000318037223 */ /* 0x000fc80000000018 */
[----:B------:R-:W-:-:S04]  /*1f10*/  FFMA R24, R2, R3, RZ ;  /* 0x0000000302187223 */ /* 0x000fc800000000ff */
[----:B------:R-:W-:-:S04]  /*1f20*/  FFMA R26, R23, R24, R2 ;  /* 0x00000018171a7223 */ /* 0x000fc80000000002 */
[----:B------:R-:W-:-:S04]  /*1f30*/  FFMA R24, R3, R26, R24 ;  /* 0x0000001a03187223 */ /* 0x000fc80000000018 */
[----:B------:R-:W-:-:S04]  /*1f40*/  FFMA R23, R23, R24, R2 ;  /* 0x0000001817177223 */ /* 0x000fc80000000002 */
[----:B------:R-:W-:-:S05]  /*1f50*/  FFMA R2, R3, R23, R24 ;  /* 0x0000001703027223 */ /* 0x000fca0000000018 */
[----:B------:R-:W-:-:S04]  /*1f60*/  SHF.R.U32.HI R7, RZ, 0x17, R2 ;  /* 0x00000017ff077819 */ /* 0x000fc80000011602 */
[----:B------:R-:W-:-:S04]  /*1f70*/  LOP3.LUT R7, R7, 0xff, RZ, 0xc0, !PT ;  /* 0x000000ff07077812 */ /* 0x000fc800078ec0ff */
[----:B------:R-:W-:-:S04]  /*1f80*/  IADD3 R7, PT, PT, R7, R25, RZ ;  /* 0x0000001907077210 */ /* 0x000fc80007ffe0ff */
[----:B------:R-:W-:-:S04]  /*1f90*/  IADD3 R6, PT, PT, R7, -0x1, RZ ;  /* 0xffffffff07067810 */ /* 0x000fc80007ffe0ff */
        /* <DEDUP_REMOVED lines=15> */
[----:B------:R-:W-:Y:S02]  /*2090*/  IADD3 R23, PT, PT, R7, 0x20, RZ ;  /* 0x0000002007177810 */ /* 0x000fe40007ffe0ff */
[----:B------:R-:W-:-:S02]  /*20a0*/  LOP3.LUT R22, R22, 0x800000, RZ, 0xfc, !PT ;  /* 0x0080000016167812 */ /* 0x000fc400078efcff */
[----:B------:R-:W-:Y:S02]  /*20b0*/  IADD3 R7, PT, PT, -R7, RZ, RZ ;  /* 0x000000ff07077210 */ /* 0x000fe40007ffe1ff */
[----:B------:R-:W-:Y:S02]  /*20c0*/  SHF.L.U32 R23, R22, R23, RZ ;  /* 0x0000001716177219 */ /* 0x000fe400000006ff */
[----:B------:R-:W-:Y:S02]  /*20d0*/  FSETP.NEU.FTZ.AND P0, PT, R6, R3, PT ;  /* 0x000000030600720b */ /* 0x000fe40003f1d000 */
[----:B------:R-:W-:Y:S02]  /*20e0*/  SEL R3, R7, RZ, P2 ;  /* 0x000000ff07037207 */ /* 0x000fe40001000000 */
[----:B------:R-:W-:Y:S02]  /*20f0*/  ISETP.NE.AND P1, PT, R23, RZ, P1 ;  /* 0x000000ff1700720c */ /* 0x000fe40000f25270 */
[----:B------:R-:W-:-:S02]  /*2100*/  SHF.R.U32.HI R3, RZ, R3, R22 ;  /* 0x00000003ff037219 */ /* 0x000fc40000011616 */
[----:B------:R-:W-:Y:S02]  /*2110*/  PLOP3.LUT P0, PT, P0, P1, PT, 0xf8, 0x8f ;  /* 0x00000000008f781c */ /* 0x000fe40000703f70 */
[----:B------:R-:W-:Y:S02]  /*2120*/  SHF.R.U32.HI R7, RZ, 0x1, R3 ;  /* 0x00000001ff077819 */ /* 0x000fe40000011603 */
[----:B------:R-:W-:-:S04]  /*2130*/  SEL R6, RZ, 0x1, !P0 ;  /* 0x00000001ff067807 */ /* 0x000fc80004000000 */
[----:B------:R-:W-:-:S04]  /*2140*/  LOP3.LUT R6, R6, 0x1, R7, 0xf8, !PT ;  /* 0x0000000106067812 */ /* 0x000fc800078ef807 */
[----:B------:R-:W-:-:S04]  /*2150*/  LOP3.LUT R6, R6, R3, RZ, 0xc0, !PT ;  /* 0x0000000306067212 */ /* 0x000fc800078ec0ff */
[----:B------:R-:W-:-:S04]  /*2160*/  IADD3 R7, PT, PT, R7, R6, RZ ;  /* 0x0000000607077210 */ /* 0x000fc80007ffe0ff */
[----:B------:R-:W-:Y:S01]  /*2170*/  LOP3.LUT R2, R7, R2, RZ, 0xfc, !PT ;  /* 0x0000000207027212 */ /* 0x000fe200078efcff */
[----:B------:R-:W-:Y:S06]  /*2180*/  BRA `(.L_x_87) ;  /* 0x0000000000107947 */ /* 0x000fec0003800000 */
.L_x_86:
[----:B------:R-:W-:-:S04]  /*2190*/  LOP3.LUT R2, R2, 0x80000000, RZ, 0xc0, !PT ;  /* 0x8000000002027812 */ /* 0x000fc800078ec0ff */
[----:B------:R-:W-:Y:S01]  /*21a0*/  LOP3.LUT R2, R2, 0x7f800000, RZ, 0xfc, !PT ;  /* 0x7f80000002027812 */ /* 0x000fe200078efcff */
[----:B------:R-:W-:Y:S06]  /*21b0*/  BRA `(.L_x_87) ;  /* 0x0000000000047947 */ /* 0x000fec0003800000 */
.L_x_85:
[----:B------:R-:W-:-:S07]  /*21c0*/  LEA R2, R25, R2, 0x17 ;  /* 0x0000000219027211 */ /* 0x000fce00078eb8ff */
.L_x_87:
[----:B------:R-:W-:Y:S05]  /*21d0*/  BSYNC.RECONVERGENT B1 ;  /* 0x0000000000017941 */ /* 0x000fea0003800200 */
.L_x_84:
[----:B------:R-:W-:Y:S05]  /*21e0*/  BRA `(.L_x_88) ;  /* 0x0000000000207947 */ /* 0x000fea0003800000 */
.L_x_83:
[----:B------:R-:W-:-:S04]  /*21f0*/  LOP3.LUT R2, R3, 0x80000000, R2, 0x48, !PT ;  /* 0x8000000003027812 */ /* 0x000fc800078e4802 */
[----:B------:R-:W-:Y:S01]  /*2200*/  LOP3.LUT R2, R2, 0x7f800000, RZ, 0xfc, !PT ;  /* 0x7f80000002027812 */ /* 0x000fe200078efcff */
[----:B------:R-:W-:Y:S06]  /*2210*/  BRA `(.L_x_88) ;  /* 0x0000000000147947 */ /* 0x000fec0003800000 */
.L_x_82:
[----:B------:R-:W-:Y:S01]  /*2220*/  LOP3.LUT R2, R3, 0x80000000, R2, 0x48, !PT ;  /* 0x8000000003027812 */ /* 0x000fe200078e4802 */
[----:B------:R-:W-:Y:S06]  /*2230*/  BRA `(.L_x_88) ;  /* 0x00000000000c7947 */ /* 0x000fec0003800000 */
.L_x_81:
[----:B------:R-:W0:Y:S01]  /*2240*/  MUFU.RSQ R2, -QNAN ;  /* 0xffc0000000027908 */ /* 0x000e220000001400 */
[----:B------:R-:W-:Y:S05]  /*2250*/  BRA `(.L_x_88) ;  /* 0x0000000000047947 */ /* 0x000fea0003800000 */
.L_x_80:
[----:B------:R-:W-:-:S07]  /*2260*/  FADD.FTZ R2, R2, R3 ;  /* 0x0000000302027221 */ /* 0x000fce0000010000 */
.L_x_88:
[----:B------:R-:W-:Y:S05]  /*2270*/  BSYNC.RECONVERGENT B0 ;  /* 0x0000000000007941 */ /* 0x000fea0003800200 */
.L_x_78:
[----:B------:R-:W-:Y:S01]  /*2280*/  HFMA2 R3, -RZ, RZ, 0, 0 ;  /* 0x00000000ff037431 */ /* 0x000fe200000001ff */
[----:B0-----:R-:W-:Y:S02]  /*2290*/  MOV R6, R2 ;  /* 0x0000000200067202 */ /* 0x001fe40000000f00 */
[----:B------:R-:W-:-:S04]  /*22a0*/  MOV R2, R21 ;  /* 0x0000001500027202 */ /* 0x000fc80000000f00 */
[----:B------:R-:W-:Y:S05]  /*22b0*/  RET.REL.NODEC R2 `(_ZN10geospatial7kernels14viewshedKernelEPKfPfiiffffff) ;  /* 0xffffffdc02507950 */ /* 0x000fea0003c3ffff */
.L_x_89:
        /* <DEDUP_REMOVED lines=12> */
.L_x_94:


//--------------------- .nv.shared.reserved.0     --------------------------
	.section	.nv.shared.reserved.0,"aw",@nobits
	.weak		__nv_reservedSMEM_offset_0_alias
	.size		__nv_reservedSMEM_offset_0_alias, 0, 64
	.other		__nv_reservedSMEM_offset_0_alias,@"STO_CUDA_RESERVED_SHARED STV_DEFAULT"
__nv_reservedSMEM_offset_0_alias:
	.zero		0
	.zero		64


//--------------------- .nv.constant0._ZN10geospatial7kernels19initFillSinksKernelEPKfPfii --------------------------
	.section	.nv.constant0._ZN10geospatial7kernels19initFillSinksKernelEPKfPfii,"a",@progbits
	.sectionflags	@""
	.align	4
.nv.constant0._ZN10geospatial7kernels19initFillSinksKernelEPKfPfii:
	.zero		920


//--------------------- .nv.constant0._ZN10geospatial7kernels24fillSinksIterationKernelEPKfPfiifPi --------------------------
	.section	.nv.constant0._ZN10geospatial7kernels24fillSinksIterationKernelEPKfPfiifPi,"a",@progbits
	.sectionflags	@""
	.align	4
.nv.constant0._ZN10geospatial7kernels24fillSinksIterationKernelEPKfPfiifPi:
	.zero		936


//--------------------- .nv.constant0._ZN10geospatial7kernels24terrainDerivativesKernelEPKfPfS3_S3_iiff --------------------------
	.section	.nv.constant0._ZN10geospatial7kernels24terrainDerivativesKernelEPKfPfS3_S3_iiff,"a",@progbits
	.sectionflags	@""
	.align	4
.nv.constant0._ZN10geospatial7kernels24terrainDerivativesKernelEPKfPfS3_S3_iiff:
	.zero		944


//--------------------- .nv.constant0._ZN10geospatial7kernels14viewshedKernelEPKfPfiiffffff --------------------------
	.section	.nv.constant0._ZN10geospatial7kernels14viewshedKernelEPKfPfiiffffff,"a",@progbits
	.sectionflags	@""
	.align	4
.nv.constant0._ZN10geospatial7kernels14viewshedKernelEPKfPfiiffffff:
	.zero		944


//--------------------- SYMBOLS --------------------------

	.type		.nv.reservedSmem.offset0,@object
	.size		.nv.reservedSmem.offset0,0x4
